// auto-generated by cutlass_sweep.gemm — config: {"arch": "sm_100", "cluster_m": 2, "cluster_n": 1, "dtype": "bf16", "dtype_b": "bf16", "layout": "nt", "stages": 0, "tile_k": 32, "tile_m": 64, "tile_n": 64}
#include "cutlass/cutlass.h"
#include "cutlass/gemm/collective/collective_builder.hpp"
#include "cutlass/gemm/device/gemm_universal_adapter.h"
#include "cutlass/gemm/kernel/gemm_universal.hpp"
#include "cutlass/epilogue/collective/collective_builder.hpp"

using ElemA = cutlass::bfloat16_t;
using ElemB = cutlass::bfloat16_t;
using ElemCD = cutlass::bfloat16_t;
using Acc  = float;
using TileShape    = cute::Shape<cute::_64, cute::_64, cute::_32>;
using ClusterShape = cute::Shape<cute::_2, cute::_1, cute::_1>;

using CollectiveEpilogue = typename cutlass::epilogue::collective::CollectiveBuilder<
    cutlass::arch::Sm100, cutlass::arch::OpClassTensorOp,
    TileShape, ClusterShape,
    cutlass::epilogue::collective::EpilogueTileAuto,
    Acc, Acc,
    ElemCD, cutlass::layout::RowMajor, 128 / cutlass::sizeof_bits<ElemCD>::value,
    ElemCD, cutlass::layout::RowMajor, 128 / cutlass::sizeof_bits<ElemCD>::value,
    cutlass::epilogue::collective::EpilogueScheduleAuto
  >::CollectiveOp;

using CollectiveMainloop = typename cutlass::gemm::collective::CollectiveBuilder<
    cutlass::arch::Sm100, cutlass::arch::OpClassTensorOp,
    ElemA, cutlass::layout::RowMajor, 128 / cutlass::sizeof_bits<ElemA>::value,
    ElemB, cutlass::layout::ColumnMajor, 128 / cutlass::sizeof_bits<ElemB>::value,
    Acc,
    TileShape, ClusterShape,
    cutlass::gemm::collective::StageCountAutoCarveout<static_cast<int>(sizeof(typename CollectiveEpilogue::SharedStorage))>,
    cutlass::gemm::collective::KernelScheduleAuto
  >::CollectiveOp;

using GemmKernel = cutlass::gemm::kernel::GemmUniversal<
    cute::Shape<int,int,int,int>,
    CollectiveMainloop,
    CollectiveEpilogue
>;
using Gemm = cutlass::gemm::device::GemmUniversalAdapter<GemmKernel>;

// Force the device kernel symbol into the cubin without needing a host main.
auto* _anchor = &cutlass::device_kernel<GemmKernel>;


// ===== COMPILED SASS (sm_100a) =====

	.target	sm_100a

	.elftype	@"ET_EXEC"


//--------------------- .note.nv.tkinfo           --------------------------
	.section	.note.nv.tkinfo,"",@"SHT_NOTE"
	.sectionflags	@"SHF_NOTE_NV_TKINFO"
	.tkinfo
        /*0018*/ 	.word	0x00000002
        /*0030*/ 	.string	""
        /*0030*/ 	.string	"ptxas"
        /*0030*/ 	.string	"Cuda compilation tools, release 13.0, V13.0.88"
        /*0030*/ 	.string	"Build cuda_13.0.r13.0/compiler.36424714_0"
        /*0030*/ 	.string	"-arch sm_100a -m 64 "



//--------------------- .note.nv.cuinfo           --------------------------
	.section	.note.nv.cuinfo,"",@"SHT_NOTE"
	.sectionflags	@"SHF_NOTE_NV_CUINFO"
        /*0018*/ 	.short	0x0002
        /*001a*/ 	.short	0x0064
        /*001c*/ 	.short	0x0082
	.zero		2


//--------------------- .nv.info                  --------------------------
	.section	.nv.info,"",@"SHT_CUDA_INFO"
	.align	4


	//----- nvinfo : EIATTR_REGCOUNT
	.align		4
        /*0000*/ 	.byte	0x04, 0x2f
        /*0002*/ 	.short	(.L_19 - .L_18)
	.align		4
.L_18:
        /*0004*/ 	.word	index@(_ZN7cutlass13device_kernelINS_4gemm6kernel13GemmUniversalIN4cute5tupleIJiiiiEEENS1_10collective13CollectiveMmaINS1_35MainloopSm100TmaUmmaWarpSpecializedILi26ELi2ELi4ENS5_IJNS4_1CILi2EEENSA_ILi1EEESC_EEEEENS5_IJNSA_ILi64EEESF_NSA_ILi32EEEEEENS_10bfloat16_tENS5_IJlSC_lEEESI_SJ_NS4_8TiledMMAINS4_8MMA_AtomIJNS4_20SM100_MMA_F16BF16_SSISI_SI_fLi64ELi64ELNS4_4UMMA5MajorE0ELSO_0ELNSN_7ScaleInE0ELSP_0EEEEEENS4_6LayoutINS5_IJSC_SC_SC_EEENS5_IJNSA_ILi0EEESU_SU_EEEEENS5_IJNS4_10UnderscoreESX_SX_EEEEENS4_13SM90_TMA_LOADENS4_14ComposedLayoutINS4_7SwizzleILi2ELi4ELi3EEENS4_18smem_ptr_flag_bitsILi16EEENSS_INS5_IJNSA_ILi8EEESG_EEENS5_IJSG_SC_EEEEEEEvNS4_8identityENS4_23SM90_TMA_LOAD_MULTICASTES1A_vS1B_EENS_8epilogue10collective18CollectiveEpilogueINS1E_23Sm100TmaWarpSpecializedILi3ELi2ELi16ELb1ELb0EEEJSH_NS5_IJNSS_ISF_SC_EENSS_ISG_SC_EEEEESI_SJ_SI_SJ_NS1E_6fusion15FusionCallbacksIS1I_NS1M_17LinearCombinationISI_fSI_fLNS_15FloatRoundStyleE2EEESH_S1L_JEEENS4_5SM1004TMEM4LOAD26SM100_TMEM_LOAD_16dp256b4xES10_S1A_NS4_17SM75_U32x4_LDSM_NENS4_14SM90_TMA_STOREES1A_NS4_17SM90_U32x4_STSM_NENS4_39AutoVectorizingCopyWithAssumedAlignmentILi128EEEEEEvvEEEEvNT_6ParamsE)
        /*0008*/ 	.word	0x00000045


	//----- nvinfo : EIATTR_FRAME_SIZE
	.align		4
.L_19:
        /*000c*/ 	.byte	0x04, 0x11
        /*000e*/ 	.short	(.L_21 - .L_20)
	.align		4
.L_20:
        /*0010*/ 	.word	index@($__internal_2_$__cuda_sm10x_tcgen05_guardrail_trap_unallocated_columns_being_dealloced)
        /*0014*/ 	.word	0x00000000


	//----- nvinfo : EIATTR_FRAME_SIZE
	.align		4
.L_21:
        /*0018*/ 	.byte	0x04, 0x11
        /*001a*/ 	.short	(.L_23 - .L_22)
	.align		4
.L_22:
        /*001c*/ 	.word	index@($__internal_1_$__cuda_sm10x_tcgen05_guardrail_trap_phase_invalid_during_alloc)
        /*0020*/ 	.word	0x00000000


	//----- nvinfo : EIATTR_FRAME_SIZE
	.align		4
.L_23:
        /*0024*/ 	.byte	0x04, 0x11
        /*0026*/ 	.short	(.L_25 - .L_24)
	.align		4
.L_24:
        /*0028*/ 	.word	index@($__internal_0_$__cuda_sm10x_tcgen05_guardrail_trap_col_being_dealloced_not_returned_by_alloc)
        /*002c*/ 	.word	0x00000000


	//----- nvinfo : EIATTR_FRAME_SIZE
	.align		4
.L_25:
        /*0030*/ 	.byte	0x04, 0x11
        /*0032*/ 	.short	(.L_27 - .L_26)
	.align		4
.L_26:
        /*0034*/ 	.word	index@(_ZN7cutlass13device_kernelINS_4gemm6kernel13GemmUniversalIN4cute5tupleIJiiiiEEENS1_10collective13CollectiveMmaINS1_35MainloopSm100TmaUmmaWarpSpecializedILi26ELi2ELi4ENS5_IJNS4_1CILi2EEENSA_ILi1EEESC_EEEEENS5_IJNSA_ILi64EEESF_NSA_ILi32EEEEEENS_10bfloat16_tENS5_IJlSC_lEEESI_SJ_NS4_8TiledMMAINS4_8MMA_AtomIJNS4_20SM100_MMA_F16BF16_SSISI_SI_fLi64ELi64ELNS4_4UMMA5MajorE0ELSO_0ELNSN_7ScaleInE0ELSP_0EEEEEENS4_6LayoutINS5_IJSC_SC_SC_EEENS5_IJNSA_ILi0EEESU_SU_EEEEENS5_IJNS4_10UnderscoreESX_SX_EEEEENS4_13SM90_TMA_LOADENS4_14ComposedLayoutINS4_7SwizzleILi2ELi4ELi3EEENS4_18smem_ptr_flag_bitsILi16EEENSS_INS5_IJNSA_ILi8EEESG_EEENS5_IJSG_SC_EEEEEEEvNS4_8identityENS4_23SM90_TMA_LOAD_MULTICASTES1A_vS1B_EENS_8epilogue10collective18CollectiveEpilogueINS1E_23Sm100TmaWarpSpecializedILi3ELi2ELi16ELb1ELb0EEEJSH_NS5_IJNSS_ISF_SC_EENSS_ISG_SC_EEEEESI_SJ_SI_SJ_NS1E_6fusion15FusionCallbacksIS1I_NS1M_17LinearCombinationISI_fSI_fLNS_15FloatRoundStyleE2EEESH_S1L_JEEENS4_5SM1004TMEM4LOAD26SM100_TMEM_LOAD_16dp256b4xES10_S1A_NS4_17SM75_U32x4_LDSM_NENS4_14SM90_TMA_STOREES1A_NS4_17SM90_U32x4_STSM_NENS4_39AutoVectorizingCopyWithAssumedAlignmentILi128EEEEEEvvEEEEvNT_6ParamsE)
        /*0038*/ 	.word	0x00000000


	//----- nvinfo : EIATTR_MIN_STACK_SIZE
	.align		4
.L_27:
        /*003c*/ 	.byte	0x04, 0x12
        /*003e*/ 	.short	(.L_29 - .L_28)
	.align		4
.L_28:
        /*0040*/ 	.word	index@(_ZN7cutlass13device_kernelINS_4gemm6kernel13GemmUniversalIN4cute5tupleIJiiiiEEENS1_10collective13CollectiveMmaINS1_35MainloopSm100TmaUmmaWarpSpecializedILi26ELi2ELi4ENS5_IJNS4_1CILi2EEENSA_ILi1EEESC_EEEEENS5_IJNSA_ILi64EEESF_NSA_ILi32EEEEEENS_10bfloat16_tENS5_IJlSC_lEEESI_SJ_NS4_8TiledMMAINS4_8MMA_AtomIJNS4_20SM100_MMA_F16BF16_SSISI_SI_fLi64ELi64ELNS4_4UMMA5MajorE0ELSO_0ELNSN_7ScaleInE0ELSP_0EEEEEENS4_6LayoutINS5_IJSC_SC_SC_EEENS5_IJNSA_ILi0EEESU_SU_EEEEENS5_IJNS4_10UnderscoreESX_SX_EEEEENS4_13SM90_TMA_LOADENS4_14ComposedLayoutINS4_7SwizzleILi2ELi4ELi3EEENS4_18smem_ptr_flag_bitsILi16EEENSS_INS5_IJNSA_ILi8EEESG_EEENS5_IJSG_SC_EEEEEEEvNS4_8identityENS4_23SM90_TMA_LOAD_MULTICASTES1A_vS1B_EENS_8epilogue10collective18CollectiveEpilogueINS1E_23Sm100TmaWarpSpecializedILi3ELi2ELi16ELb1ELb0EEEJSH_NS5_IJNSS_ISF_SC_EENSS_ISG_SC_EEEEESI_SJ_SI_SJ_NS1E_6fusion15FusionCallbacksIS1I_NS1M_17LinearCombinationISI_fSI_fLNS_15FloatRoundStyleE2EEESH_S1L_JEEENS4_5SM1004TMEM4LOAD26SM100_TMEM_LOAD_16dp256b4xES10_S1A_NS4_17SM75_U32x4_LDSM_NENS4_14SM90_TMA_STOREES1A_NS4_17SM90_U32x4_STSM_NENS4_39AutoVectorizingCopyWithAssumedAlignmentILi128EEEEEEvvEEEEvNT_6ParamsE)
        /*0044*/ 	.word	0x00000000
.L_29:


//--------------------- .nv.compat                --------------------------
	.section	.nv.compat,"",@"SHT_CUDA_COMPAT_INFO"
	.align	4
        /*0000*/ 	.byte	0x02, 0x09, 0x01, 0x00, 0x02, 0x02, 0x02, 0x00, 0x02, 0x05, 0x05, 0x00, 0x03, 0x07, 0x01, 0x01
        /*0010*/ 	.byte	0x02, 0x03, 0x01, 0x00, 0x02, 0x06, 0x01, 0x00, 0x04, 0x0b, 0x08, 0x00, 0x09, 0x00, 0x00, 0x00
        /*0020*/ 	.byte	0x00, 0x00, 0x00, 0x00


//--------------------- .nv.info._ZN7cutlass13device_kernelINS_4gemm6kernel13GemmUniversalIN4cute5tupleIJiiiiEEENS1_10collective13CollectiveMmaINS1_35MainloopSm100TmaUmmaWarpSpecializedILi26ELi2ELi4ENS5_IJNS4_1CILi2EEENSA_ILi1EEESC_EEEEENS5_IJNSA_ILi64EEESF_NSA_ILi32EEEEEENS_10bfloat16_tENS5_IJlSC_lEEESI_SJ_NS4_8TiledMMAINS4_8MMA_AtomIJNS4_20SM100_MMA_F16BF16_SSISI_SI_fLi64ELi64ELNS4_4UMMA5MajorE0ELSO_0ELNSN_7ScaleInE0ELSP_0EEEEEENS4_6LayoutINS5_IJSC_SC_SC_EEENS5_IJNSA_ILi0EEESU_SU_EEEEENS5_IJNS4_10UnderscoreESX_SX_EEEEENS4_13SM90_TMA_LOADENS4_14ComposedLayoutINS4_7SwizzleILi2ELi4ELi3EEENS4_18smem_ptr_flag_bitsILi16EEENSS_INS5_IJNSA_ILi8EEESG_EEENS5_IJSG_SC_EEEEEEEvNS4_8identityENS4_23SM90_TMA_LOAD_MULTICASTES1A_vS1B_EENS_8epilogue10collective18CollectiveEpilogueINS1E_23Sm100TmaWarpSpecializedILi3ELi2ELi16ELb1ELb0EEEJSH_NS5_IJNSS_ISF_SC_EENSS_ISG_SC_EEEEESI_SJ_SI_SJ_NS1E_6fusion15FusionCallbacksIS1I_NS1M_17LinearCombinationISI_fSI_fLNS_15FloatRoundStyleE2EEESH_S1L_JEEENS4_5SM1004TMEM4LOAD26SM100_TMEM_LOAD_16dp256b4xES10_S1A_NS4_17SM75_U32x4_LDSM_NENS4_14SM90_TMA_STOREES1A_NS4_17SM90_U32x4_STSM_NENS4_39AutoVectorizingCopyWithAssumedAlignmentILi128EEEEEEvvEEEEvNT_6ParamsE --------------------------
	.section	.nv.info._ZN7cutlass13device_kernelINS_4gemm6kernel13GemmUniversalIN4cute5tupleIJiiiiEEENS1_10collective13CollectiveMmaINS1_35MainloopSm100TmaUmmaWarpSpecializedILi26ELi2ELi4ENS5_IJNS4_1CILi2EEENSA_ILi1EEESC_EEEEENS5_IJNSA_ILi64EEESF_NSA_ILi32EEEEEENS_10bfloat16_tENS5_IJlSC_lEEESI_SJ_NS4_8TiledMMAINS4_8MMA_AtomIJNS4_20SM100_MMA_F16BF16_SSISI_SI_fLi64ELi64ELNS4_4UMMA5MajorE0ELSO_0ELNSN_7ScaleInE0ELSP_0EEEEEENS4_6LayoutINS5_IJSC_SC_SC_EEENS5_IJNSA_ILi0EEESU_SU_EEEEENS5_IJNS4_10UnderscoreESX_SX_EEEEENS4_13SM90_TMA_LOADENS4_14ComposedLayoutINS4_7SwizzleILi2ELi4ELi3EEENS4_18smem_ptr_flag_bitsILi16EEENSS_INS5_IJNSA_ILi8EEESG_EEENS5_IJSG_SC_EEEEEEEvNS4_8identityENS4_23SM90_TMA_LOAD_MULTICASTES1A_vS1B_EENS_8epilogue10collective18CollectiveEpilogueINS1E_23Sm100TmaWarpSpecializedILi3ELi2ELi16ELb1ELb0EEEJSH_NS5_IJNSS_ISF_SC_EENSS_ISG_SC_EEEEESI_SJ_SI_SJ_NS1E_6fusion15FusionCallbacksIS1I_NS1M_17LinearCombinationISI_fSI_fLNS_15FloatRoundStyleE2EEESH_S1L_JEEENS4_5SM1004TMEM4LOAD26SM100_TMEM_LOAD_16dp256b4xES10_S1A_NS4_17SM75_U32x4_LDSM_NENS4_14SM90_TMA_STOREES1A_NS4_17SM90_U32x4_STSM_NENS4_39AutoVectorizingCopyWithAssumedAlignmentILi128EEEEEEvvEEEEvNT_6ParamsE,"",@"SHT_CUDA_INFO"
	.sectionflags	@""
	.align	4


	//----- nvinfo : EIATTR_CUDA_API_VERSION
	.align		4
        /*0000*/ 	.byte	0x04, 0x37
        /*0002*/ 	.short	(.L_31 - .L_30)
.L_30:
        /*0004*/ 	.word	0x00000082


	//----- nvinfo : EIATTR_KPARAM_INFO
	.align		4
.L_31:
        /*0008*/ 	.byte	0x04, 0x17
        /*000a*/ 	.short	(.L_33 - .L_32)
.L_32:
        /*000c*/ 	.word	0x00000000
        /*0010*/ 	.short	0x0000
        /*0012*/ 	.short	0x0000
        /*0014*/ 	.byte	0x00, 0xf0, 0x01, 0x20


	//----- nvinfo : EIATTR_AT_ENTRY_FRAGMENTS
	.align		4
.L_33:
        /*0018*/ 	.byte	0x04, 0x4f
        /*001a*/ 	.short	(.L_35 - .L_34)


	//   ....[0]....
.L_34:
        /*001c*/ 	.word	0x00000006


	//----- nvinfo : EIATTR_RESERVED_SMEM_USED
	.align		4
.L_35:
        /*0020*/ 	.byte	0x01, 0x41
	.zero		2


	//----- nvinfo : EIATTR_SPARSE_MMA_MASK
	.align		4
        /*0024*/ 	.byte	0x03, 0x50
        /*0026*/ 	.short	0x0000


	//----- nvinfo : EIATTR_TCGEN05_1CTA_USED
	.align		4
        /*0028*/ 	.byte	0x01, 0x51
	.zero		2


	//----- nvinfo : EIATTR_MAXREG_COUNT
	.align		4
        /*002c*/ 	.byte	0x03, 0x1b
        /*002e*/ 	.short	0x00ff


	//----- nvinfo : EIATTR_NUM_BARRIERS
	.align		4
        /*0030*/ 	.byte	0x02, 0x4c
        /*0032*/ 	.byte	0x07
	.zero		1


	//----- nvinfo : EIATTR_EXTERNS
	.align		4
        /*0034*/ 	.byte	0x04, 0x0f
        /*0036*/ 	.short	(.L_37 - .L_36)


	//   ....[0]....
	.align		4
.L_36:
        /*0038*/ 	.word	index@(__assertfail)


	//----- nvinfo : EIATTR_MERCURY_ISA_VERSION
	.align		4
.L_37:
        /*003c*/ 	.byte	0x03, 0x5f
        /*003e*/ 	.short	0x0101


	//----- nvinfo : EIATTR_INT_WARP_WIDE_INSTR_OFFSETS
	.align		4
        /*0040*/ 	.byte	0x04, 0x31
        /*0042*/ 	.short	(.L_39 - .L_38)


	//   ....[0]....
.L_38:
        /*0044*/ 	.word	0x00004b30


	//   ....[1]....
        /*0048*/ 	.word	0x00004b60


	//   ....[2]....
        /*004c*/ 	.word	0x00004b80


	//   ....[3]....
        /*0050*/ 	.word	0x00005700


	//   ....[4]....
        /*0054*/ 	.word	0x00005820


	//   ....[5]....
        /*0058*/ 	.word	0x00005970


	//   ....[6]....
        /*005c*/ 	.word	0x00005a90


	//----- nvinfo : EIATTR_COOP_GROUP_MASK_REGIDS
	.align		4
.L_39:
        /*0060*/ 	.byte	0x04, 0x29
        /*0062*/ 	.short	(.L_41 - .L_40)


	//   ....[0]....
.L_40:
        /*0064*/ 	.word	0xffffffff


	//   ....[1]....
        /*0068*/ 	.word	0xffffffff


	//   ....[2]....
        /*006c*/ 	.word	0xffffffff


	//   ....[3]....
        /*0070*/ 	.word	0xffffffff


	//   ....[4]....
        /*0074*/ 	.word	0xffffffff


	//   ....[5]....
        /*0078*/ 	.word	0xffffffff


	//   ....[6]....
        /*007c*/ 	.word	0xffffffff


	//   ....[7]....
        /*0080*/ 	.word	0xffffffff


	//   ....[8]....
        /*0084*/ 	.word	0xffffffff


	//   ....[9]....
        /*0088*/ 	.word	0xffffffff


	//   ....[10]....
        /*008c*/ 	.word	0xffffffff


	//   ....[11]....
        /*0090*/ 	.word	0xffffffff


	//   ....[12]....
        /*0094*/ 	.word	0xffffffff


	//   ....[13]....
        /*0098*/ 	.word	0xffffffff


	//----- nvinfo : EIATTR_COOP_GROUP_INSTR_OFFSETS
	.align		4
.L_41:
        /*009c*/ 	.byte	0x04, 0x28
        /*009e*/ 	.short	(.L_43 - .L_42)


	//   ....[0]....
.L_42:
        /*00a0*/ 	.word	0x00000080


	//   ....[1]....
        /*00a4*/ 	.word	0x000004f0


	//   ....[2]....
        /*00a8*/ 	.word	0x00000970


	//   ....[3]....
        /*00ac*/ 	.word	0x00000af0


	//   ....[4]....
        /*00b0*/ 	.word	0x00000bf0


	//   ....[5]....
        /*00b4*/ 	.word	0x00000d60


	//   ....[6]....
        /*00b8*/ 	.word	0x00000f00


	//   ....[7]....
        /*00bc*/ 	.word	0x000010c0


	//   ....[8]....
        /*00c0*/ 	.word	0x000022e0


	//   ....[9]....
        /*00c4*/ 	.word	0x00003e00


	//   ....[10]....
        /*00c8*/ 	.word	0x00004010


	//   ....[11]....
        /*00cc*/ 	.word	0x00004040


	//   ....[12]....
        /*00d0*/ 	.word	0x00004a10


	//   ....[13]....
        /*00d4*/ 	.word	0x00004c40


	//----- nvinfo : EIATTR_VRC_CTA_INIT_COUNT
	.align		4
.L_43:
        /*00d8*/ 	.byte	0x02, 0x4a
        /*00da*/ 	.byte	0x80
	.zero		1


	//----- nvinfo : EIATTR_SYSCALL_OFFSETS
	.align		4
        /*00dc*/ 	.byte	0x04, 0x46
        /*00de*/ 	.short	(.L_45 - .L_44)


	//   ....[0]....
.L_44:
        /*00e0*/ 	.word	0x000067b0


	//   ....[1]....
        /*00e4*/ 	.word	0x000068a0


	//   ....[2]....
        /*00e8*/ 	.word	0x000070e0


	//   ....[3]....
        /*00ec*/ 	.word	0x00007a30


	//----- nvinfo : EIATTR_MBARRIER_INSTR_OFFSETS
	.align		4
.L_45:
        /*00f0*/ 	.byte	0x04, 0x39
        /*00f2*/ 	.short	(.L_47 - .L_46)


	//   ....[0]....
.L_46:
        /*00f4*/ 	.word	0x00000610
        /*00f8*/ 	.word	0x000000ff
        /*00fc*/ 	.word	0x00000000
        /*0100*/ 	.short	0x0100
        /*0102*/ 	.byte	0x04
	.zero		1


	//   ....[1]....
        /*0104*/ 	.word	0x00000620
        /*0108*/ 	.word	0x000000ff
        /*010c*/ 	.word	0x000000d0
        /*0110*/ 	.short	0x0100
        /*0112*/ 	.byte	0x04
	.zero		1


	//   ....[2]....
        /*0114*/ 	.word	0x00000630
        /*0118*/ 	.word	0x000000ff
        /*011c*/ 	.word	0x00000008
        /*0120*/ 	.short	0x0100
        /*0122*/ 	.byte	0x04
	.zero		1


	//   ....[3]....
        /*0124*/ 	.word	0x00000640
        /*0128*/ 	.word	0x000000ff
        /*012c*/ 	.word	0x000000d8
        /*0130*/ 	.short	0x0100
        /*0132*/ 	.byte	0x04
	.zero		1


	//   ....[4]....
        /*0134*/ 	.word	0x00000650
        /*0138*/ 	.word	0x000000ff
        /*013c*/ 	.word	0x00000010
        /*0140*/ 	.short	0x0100
        /*0142*/ 	.byte	0x04
	.zero		1


	//   ....[5]....
        /*0144*/ 	.word	0x00000660
        /*0148*/ 	.word	0x000000ff
        /*014c*/ 	.word	0x000000e0
        /*0150*/ 	.short	0x0100
        /*0152*/ 	.byte	0x04
	.zero		1


	//   ....[6]....
        /*0154*/ 	.word	0x00000670
        /*0158*/ 	.word	0x000000ff
        /*015c*/ 	.word	0x00000018
        /*0160*/ 	.short	0x0100
        /*0162*/ 	.byte	0x04
	.zero		1


	//   ....[7]....
        /*0164*/ 	.word	0x00000680
        /*0168*/ 	.word	0x000000ff
        /*016c*/ 	.word	0x000000e8
        /*0170*/ 	.short	0x0100
        /*0172*/ 	.byte	0x04
	.zero		1


	//   ....[8]....
        /*0174*/ 	.word	0x00000690
        /*0178*/ 	.word	0x000000ff
        /*017c*/ 	.word	0x00000020
        /*0180*/ 	.short	0x0100
        /*0182*/ 	.byte	0x04
	.zero		1


	//   ....[9]....
        /*0184*/ 	.word	0x000006a0
        /*0188*/ 	.word	0x000000ff
        /*018c*/ 	.word	0x000000f0
        /*0190*/ 	.short	0x0100
        /*0192*/ 	.byte	0x04
	.zero		1


	//   ....[10]....
        /*0194*/ 	.word	0x000006b0
        /*0198*/ 	.word	0x000000ff
        /*019c*/ 	.word	0x00000028
        /*01a0*/ 	.short	0x0100
        /*01a2*/ 	.byte	0x04
	.zero		1


	//   ....[11]....
        /*01a4*/ 	.word	0x000006c0
        /*01a8*/ 	.word	0x000000ff
        /*01ac*/ 	.word	0x000000f8
        /*01b0*/ 	.short	0x0100
        /*01b2*/ 	.byte	0x04
	.zero		1


	//   ....[12]....
        /*01b4*/ 	.word	0x000006d0
        /*01b8*/ 	.word	0x000000ff
        /*01bc*/ 	.word	0x00000030
        /*01c0*/ 	.short	0x0100
        /*01c2*/ 	.byte	0x04
	.zero		1


	//   ....[13]....
        /*01c4*/ 	.word	0x000006e0
        /*01c8*/ 	.word	0x000000ff
        /*01cc*/ 	.word	0x00000100
        /*01d0*/ 	.short	0x0100
        /*01d2*/ 	.byte	0x04
	.zero		1


	//   ....[14]....
        /*01d4*/ 	.word	0x000006f0
        /*01d8*/ 	.word	0x000000ff
        /*01dc*/ 	.word	0x00000038
        /*01e0*/ 	.short	0x0100
        /*01e2*/ 	.byte	0x04
	.zero		1


	//   ....[15]....
        /*01e4*/ 	.word	0x00000700
        /*01e8*/ 	.word	0x000000ff
        /*01ec*/ 	.word	0x00000108
        /*01f0*/ 	.short	0x0100
        /*01f2*/ 	.byte	0x04
	.zero		1


	//   ....[16]....
        /*01f4*/ 	.word	0x00000710
        /*01f8*/ 	.word	0x000000ff
        /*01fc*/ 	.word	0x00000040
        /*0200*/ 	.short	0x0100
        /*0202*/ 	.byte	0x04
	.zero		1


	//   ....[17]....
        /*0204*/ 	.word	0x00000720
        /*0208*/ 	.word	0x000000ff
        /*020c*/ 	.word	0x00000110
        /*0210*/ 	.short	0x0100
        /*0212*/ 	.byte	0x04
	.zero		1


	//   ....[18]....
        /*0214*/ 	.word	0x00000730
        /*0218*/ 	.word	0x000000ff
        /*021c*/ 	.word	0x00000048
        /*0220*/ 	.short	0x0100
        /*0222*/ 	.byte	0x04
	.zero		1


	//   ....[19]....
        /*0224*/ 	.word	0x00000740
        /*0228*/ 	.word	0x000000ff
        /*022c*/ 	.word	0x00000118
        /*0230*/ 	.short	0x0100
        /*0232*/ 	.byte	0x04
	.zero		1


	//   ....[20]....
        /*0234*/ 	.word	0x00000750
        /*0238*/ 	.word	0x000000ff
        /*023c*/ 	.word	0x00000050
        /*0240*/ 	.short	0x0100
        /*0242*/ 	.byte	0x04
	.zero		1


	//   ....[21]....
        /*0244*/ 	.word	0x00000760
        /*0248*/ 	.word	0x000000ff
        /*024c*/ 	.word	0x00000120
        /*0250*/ 	.short	0x0100
        /*0252*/ 	.byte	0x04
	.zero		1


	//   ....[22]....
        /*0254*/ 	.word	0x00000770
        /*0258*/ 	.word	0x000000ff
        /*025c*/ 	.word	0x00000058
        /*0260*/ 	.short	0x0100
        /*0262*/ 	.byte	0x04
	.zero		1


	//   ....[23]....
        /*0264*/ 	.word	0x00000780
        /*0268*/ 	.word	0x000000ff
        /*026c*/ 	.word	0x00000128
        /*0270*/ 	.short	0x0100
        /*0272*/ 	.byte	0x04
	.zero		1


	//   ....[24]....
        /*0274*/ 	.word	0x00000790
        /*0278*/ 	.word	0x000000ff
        /*027c*/ 	.word	0x00000060
        /*0280*/ 	.short	0x0100
        /*0282*/ 	.byte	0x04
	.zero		1


	//   ....[25]....
        /*0284*/ 	.word	0x000007a0
        /*0288*/ 	.word	0x000000ff
        /*028c*/ 	.word	0x00000130
        /*0290*/ 	.short	0x0100
        /*0292*/ 	.byte	0x04
	.zero		1


	//   ....[26]....
        /*0294*/ 	.word	0x000007b0
        /*0298*/ 	.word	0x000000ff
        /*029c*/ 	.word	0x00000068
        /*02a0*/ 	.short	0x0100
        /*02a2*/ 	.byte	0x04
	.zero		1


	//   ....[27]....
        /*02a4*/ 	.word	0x000007c0
        /*02a8*/ 	.word	0x000000ff
        /*02ac*/ 	.word	0x00000138
        /*02b0*/ 	.short	0x0100
        /*02b2*/ 	.byte	0x04
	.zero		1


	//   ....[28]....
        /*02b4*/ 	.word	0x000007d0
        /*02b8*/ 	.word	0x000000ff
        /*02bc*/ 	.word	0x00000070
        /*02c0*/ 	.short	0x0100
        /*02c2*/ 	.byte	0x04
	.zero		1


	//   ....[29]....
        /*02c4*/ 	.word	0x000007e0
        /*02c8*/ 	.word	0x000000ff
        /*02cc*/ 	.word	0x00000140
        /*02d0*/ 	.short	0x0100
        /*02d2*/ 	.byte	0x04
	.zero		1


	//   ....[30]....
        /*02d4*/ 	.word	0x000007f0
        /*02d8*/ 	.word	0x000000ff
        /*02dc*/ 	.word	0x00000078
        /*02e0*/ 	.short	0x0100
        /*02e2*/ 	.byte	0x04
	.zero		1


	//   ....[31]....
        /*02e4*/ 	.word	0x00000800
        /*02e8*/ 	.word	0x000000ff
        /*02ec*/ 	.word	0x00000148
        /*02f0*/ 	.short	0x0100
        /*02f2*/ 	.byte	0x04
	.zero		1


	//   ....[32]....
        /*02f4*/ 	.word	0x00000810
        /*02f8*/ 	.word	0x000000ff
        /*02fc*/ 	.word	0x00000080
        /*0300*/ 	.short	0x0100
        /*0302*/ 	.byte	0x04
	.zero		1


	//   ....[33]....
        /*0304*/ 	.word	0x00000820
        /*0308*/ 	.word	0x000000ff
        /*030c*/ 	.word	0x00000150
        /*0310*/ 	.short	0x0100
        /*0312*/ 	.byte	0x04
	.zero		1


	//   ....[34]....
        /*0314*/ 	.word	0x00000830
        /*0318*/ 	.word	0x000000ff
        /*031c*/ 	.word	0x00000088
        /*0320*/ 	.short	0x0100
        /*0322*/ 	.byte	0x04
	.zero		1


	//   ....[35]....
        /*0324*/ 	.word	0x00000840
        /*0328*/ 	.word	0x000000ff
        /*032c*/ 	.word	0x00000158
        /*0330*/ 	.short	0x0100
        /*0332*/ 	.byte	0x04
	.zero		1


	//   ....[36]....
        /*0334*/ 	.word	0x00000850
        /*0338*/ 	.word	0x000000ff
        /*033c*/ 	.word	0x00000090
        /*0340*/ 	.short	0x0100
        /*0342*/ 	.byte	0x04
	.zero		1


	//   ....[37]....
        /*0344*/ 	.word	0x00000860
        /*0348*/ 	.word	0x000000ff
        /*034c*/ 	.word	0x00000160
        /*0350*/ 	.short	0x0100
        /*0352*/ 	.byte	0x04
	.zero		1


	//   ....[38]....
        /*0354*/ 	.word	0x00000870
        /*0358*/ 	.word	0x000000ff
        /*035c*/ 	.word	0x00000098
        /*0360*/ 	.short	0x0100
        /*0362*/ 	.byte	0x04
	.zero		1


	//   ....[39]....
        /*0364*/ 	.word	0x00000880
        /*0368*/ 	.word	0x000000ff
        /*036c*/ 	.word	0x00000168
        /*0370*/ 	.short	0x0100
        /*0372*/ 	.byte	0x04
	.zero		1


	//   ....[40]....
        /*0374*/ 	.word	0x00000890
        /*0378*/ 	.word	0x000000ff
        /*037c*/ 	.word	0x000000a0
        /*0380*/ 	.short	0x0100
        /*0382*/ 	.byte	0x04
	.zero		1


	//   ....[41]....
        /*0384*/ 	.word	0x000008a0
        /*0388*/ 	.word	0x000000ff
        /*038c*/ 	.word	0x00000170
        /*0390*/ 	.short	0x0100
        /*0392*/ 	.byte	0x04
	.zero		1


	//   ....[42]....
        /*0394*/ 	.word	0x000008b0
        /*0398*/ 	.word	0x000000ff
        /*039c*/ 	.word	0x000000a8
        /*03a0*/ 	.short	0x0100
        /*03a2*/ 	.byte	0x04
	.zero		1


	//   ....[43]....
        /*03a4*/ 	.word	0x000008c0
        /*03a8*/ 	.word	0x000000ff
        /*03ac*/ 	.word	0x00000178
        /*03b0*/ 	.short	0x0100
        /*03b2*/ 	.byte	0x04
	.zero		1


	//   ....[44]....
        /*03b4*/ 	.word	0x000008d0
        /*03b8*/ 	.word	0x000000ff
        /*03bc*/ 	.word	0x000000b0
        /*03c0*/ 	.short	0x0100
        /*03c2*/ 	.byte	0x04
	.zero		1


	//   ....[45]....
        /*03c4*/ 	.word	0x000008e0
        /*03c8*/ 	.word	0x000000ff
        /*03cc*/ 	.word	0x00000180
        /*03d0*/ 	.short	0x0100
        /*03d2*/ 	.byte	0x04
	.zero		1


	//   ....[46]....
        /*03d4*/ 	.word	0x000008f0
        /*03d8*/ 	.word	0x000000ff
        /*03dc*/ 	.word	0x000000b8
        /*03e0*/ 	.short	0x0100
        /*03e2*/ 	.byte	0x04
	.zero		1


	//   ....[47]....
        /*03e4*/ 	.word	0x00000900
        /*03e8*/ 	.word	0x000000ff
        /*03ec*/ 	.word	0x00000188
        /*03f0*/ 	.short	0x0100
        /*03f2*/ 	.byte	0x04
	.zero		1


	//   ....[48]....
        /*03f4*/ 	.word	0x00000910
        /*03f8*/ 	.word	0x000000ff
        /*03fc*/ 	.word	0x000000c0
        /*0400*/ 	.short	0x0100
        /*0402*/ 	.byte	0x04
	.zero		1


	//   ....[49]....
        /*0404*/ 	.word	0x00000920
        /*0408*/ 	.word	0x000000ff
        /*040c*/ 	.word	0x00000190
        /*0410*/ 	.short	0x0100
        /*0412*/ 	.byte	0x04
	.zero		1


	//   ....[50]....
        /*0414*/ 	.word	0x00000930
        /*0418*/ 	.word	0x000000ff
        /*041c*/ 	.word	0x000000c8
        /*0420*/ 	.short	0x0100
        /*0422*/ 	.byte	0x04
	.zero		1


	//   ....[51]....
        /*0424*/ 	.word	0x00000940
        /*0428*/ 	.word	0x000000ff
        /*042c*/ 	.word	0x00000198
        /*0430*/ 	.short	0x0100
        /*0432*/ 	.byte	0x04
	.zero		1


	//   ....[52]....
        /*0434*/ 	.word	0x00000a80
        /*0438*/ 	.word	0x000000ff
        /*043c*/ 	.word	0x000001a0
        /*0440*/ 	.short	0x0100
        /*0442*/ 	.byte	0x04
	.zero		1


	//   ....[53]....
        /*0444*/ 	.word	0x00000a90
        /*0448*/ 	.word	0x000000ff
        /*044c*/ 	.word	0x000001b8
        /*0450*/ 	.short	0x0100
        /*0452*/ 	.byte	0x04
	.zero		1


	//   ....[54]....
        /*0454*/ 	.word	0x00000aa0
        /*0458*/ 	.word	0x000000ff
        /*045c*/ 	.word	0x000001a8
        /*0460*/ 	.short	0x0100
        /*0462*/ 	.byte	0x04
	.zero		1


	//   ....[55]....
        /*0464*/ 	.word	0x00000ab0
        /*0468*/ 	.word	0x000000ff
        /*046c*/ 	.word	0x000001c0
        /*0470*/ 	.short	0x0100
        /*0472*/ 	.byte	0x04
	.zero		1


	//   ....[56]....
        /*0474*/ 	.word	0x00000ac0
        /*0478*/ 	.word	0x000000ff
        /*047c*/ 	.word	0x000001b0
        /*0480*/ 	.short	0x0100
        /*0482*/ 	.byte	0x04
	.zero		1


	//   ....[57]....
        /*0484*/ 	.word	0x00000ad0
        /*0488*/ 	.word	0x000000ff
        /*048c*/ 	.word	0x000001c8
        /*0490*/ 	.short	0x0100
        /*0492*/ 	.byte	0x04
	.zero		1


	//   ....[58]....
        /*0494*/ 	.word	0x00000bc0
        /*0498*/ 	.word	0x000000ff
        /*049c*/ 	.word	0x000001d0
        /*04a0*/ 	.short	0x0100
        /*04a2*/ 	.byte	0x06
	.zero		1


	//   ....[59]....
        /*04a4*/ 	.word	0x00000bd0
        /*04a8*/ 	.word	0x000000ff
        /*04ac*/ 	.word	0x000001d8
        /*04b0*/ 	.short	0x0100
        /*04b2*/ 	.byte	0x06
	.zero		1


	//   ....[60]....
        /*04b4*/ 	.word	0x00000d10
        /*04b8*/ 	.word	0x000000ff
        /*04bc*/ 	.word	0x000001e0
        /*04c0*/ 	.short	0x0100
        /*04c2*/ 	.byte	0x06
	.zero		1


	//   ....[61]....
        /*04c4*/ 	.word	0x00000d20
        /*04c8*/ 	.word	0x000000ff
        /*04cc*/ 	.word	0x000001f0
        /*04d0*/ 	.short	0x0100
        /*04d2*/ 	.byte	0x06
	.zero		1


	//   ....[62]....
        /*04d4*/ 	.word	0x00000d30
        /*04d8*/ 	.word	0x000000ff
        /*04dc*/ 	.word	0x000001e8
        /*04e0*/ 	.short	0x0100
        /*04e2*/ 	.byte	0x06
	.zero		1


	//   ....[63]....
        /*04e4*/ 	.word	0x00000d40
        /*04e8*/ 	.word	0x000000ff
        /*04ec*/ 	.word	0x000001f8
        /*04f0*/ 	.short	0x0100
        /*04f2*/ 	.byte	0x06
	.zero		1


	//   ....[64]....
        /*04f4*/ 	.word	0x00000e70
        /*04f8*/ 	.word	0x000000ff
        /*04fc*/ 	.word	0x00000200
        /*0500*/ 	.short	0x0100
        /*0502*/ 	.byte	0x04
	.zero		1


	//   ....[65]....
        /*0504*/ 	.word	0x00000e80
        /*0508*/ 	.word	0x000000ff
        /*050c*/ 	.word	0x00000220
        /*0510*/ 	.short	0x0100
        /*0512*/ 	.byte	0x04
	.zero		1


	//   ....[66]....
        /*0514*/ 	.word	0x00000e90
        /*0518*/ 	.word	0x000000ff
        /*051c*/ 	.word	0x00000208
        /*0520*/ 	.short	0x0100
        /*0522*/ 	.byte	0x04
	.zero		1


	//   ....[67]....
        /*0524*/ 	.word	0x00000ea0
        /*0528*/ 	.word	0x000000ff
        /*052c*/ 	.word	0x00000228
        /*0530*/ 	.short	0x0100
        /*0532*/ 	.byte	0x04
	.zero		1


	//   ....[68]....
        /*0534*/ 	.word	0x00000eb0
        /*0538*/ 	.word	0x000000ff
        /*053c*/ 	.word	0x00000210
        /*0540*/ 	.short	0x0100
        /*0542*/ 	.byte	0x04
	.zero		1


	//   ....[69]....
        /*0544*/ 	.word	0x00000ec0
        /*0548*/ 	.word	0x000000ff
        /*054c*/ 	.word	0x00000230
        /*0550*/ 	.short	0x0100
        /*0552*/ 	.byte	0x04
	.zero		1


	//   ....[70]....
        /*0554*/ 	.word	0x00000ed0
        /*0558*/ 	.word	0x000000ff
        /*055c*/ 	.word	0x00000218
        /*0560*/ 	.short	0x0100
        /*0562*/ 	.byte	0x04
	.zero		1


	//   ....[71]....
        /*0564*/ 	.word	0x00000ee0
        /*0568*/ 	.word	0x000000ff
        /*056c*/ 	.word	0x00000238
        /*0570*/ 	.short	0x0100
        /*0572*/ 	.byte	0x04
	.zero		1


	//   ....[72]....
        /*0574*/ 	.word	0x00000fd0
        /*0578*/ 	.word	0x000000ff
        /*057c*/ 	.word	0x00000240
        /*0580*/ 	.short	0x0100
        /*0582*/ 	.byte	0x04
	.zero		1


	//   ....[73]....
        /*0584*/ 	.word	0x00000fe0
        /*0588*/ 	.word	0x000000ff
        /*058c*/ 	.word	0x00000250
        /*0590*/ 	.short	0x0100
        /*0592*/ 	.byte	0x04
	.zero		1


	//   ....[74]....
        /*0594*/ 	.word	0x00000ff0
        /*0598*/ 	.word	0x000000ff
        /*059c*/ 	.word	0x00000248
        /*05a0*/ 	.short	0x0100
        /*05a2*/ 	.byte	0x04
	.zero		1


	//   ....[75]....
        /*05a4*/ 	.word	0x00001000
        /*05a8*/ 	.word	0x000000ff
        /*05ac*/ 	.word	0x00000258
        /*05b0*/ 	.short	0x0100
        /*05b2*/ 	.byte	0x04
	.zero		1


	//   ....[76]....
        /*05b4*/ 	.word	0x00001b40
        /*05b8*/ 	.word	0x00000000
        /*05bc*/ 	.word	0x00000250
        /*05c0*/ 	.short	0x010a
        /*05c2*/ 	.byte	0xff
	.zero		1


	//   ....[77]....
        /*05c4*/ 	.word	0x00001b70
        /*05c8*/ 	.word	0x00000000
        /*05cc*/ 	.word	0x00000240
        /*05d0*/ 	.short	0x0101
        /*05d2*/ 	.byte	0xff
	.zero		1


	//   ....[78]....
        /*05d4*/ 	.word	0x00001c40
        /*05d8*/ 	.word	0x000000ff
        /*05dc*/ 	.word	0x000000d0
        /*05e0*/ 	.short	0x010a
        /*05e2*/ 	.byte	0x04
	.zero		1


	//   ....[79]....
        /*05e4*/ 	.word	0x00001cc0
        /*05e8*/ 	.word	0x000000ff
        /*05ec*/ 	.word	0x000000d0
        /*05f0*/ 	.short	0x010a
        /*05f2*/ 	.byte	0x21
	.zero		1


	//   ....[80]....
        /*05f4*/ 	.word	0x00001e50
        /*05f8*/ 	.word	0x000000ff
        /*05fc*/ 	.word	0x000000d0
        /*0600*/ 	.short	0x010a
        /*0602*/ 	.byte	0x08
	.zero		1


	//   ....[81]....
        /*0604*/ 	.word	0x00001f80
        /*0608*/ 	.word	0x000000ff
        /*060c*/ 	.word	0x000001d8
        /*0610*/ 	.short	0x0101
        /*0612*/ 	.byte	0x06
	.zero		1


	//   ....[82]....
        /*0614*/ 	.word	0x00001fa0
        /*0618*/ 	.word	0x000000ff
        /*061c*/ 	.word	0x000000d0
        /*0620*/ 	.short	0x010a
        /*0622*/ 	.byte	0x04
	.zero		1


	//   ....[83]....
        /*0624*/ 	.word	0x00002020
        /*0628*/ 	.word	0x000000ff
        /*062c*/ 	.word	0x000000d0
        /*0630*/ 	.short	0x010a
        /*0632*/ 	.byte	0x11
	.zero		1


	//   ....[84]....
        /*0634*/ 	.word	0x000021d0
        /*0638*/ 	.word	0x000000ff
        /*063c*/ 	.word	0x000000d0
        /*0640*/ 	.short	0x010a
        /*0642*/ 	.byte	0x07
	.zero		1


	//   ....[85]....
        /*0644*/ 	.word	0x00002310
        /*0648*/ 	.word	0x00000003
        /*064c*/ 	.word	0x000001e0
        /*0650*/ 	.short	0x010a
        /*0652*/ 	.byte	0xff
	.zero		1


	//   ....[86]....
        /*0654*/ 	.word	0x00002460
        /*0658*/ 	.word	0x00000000
        /*065c*/ 	.word	0x00000000
        /*0660*/ 	.short	0x0101
        /*0662*/ 	.byte	0xff
	.zero		1


	//   ....[87]....
        /*0664*/ 	.word	0x00002a20
        /*0668*/ 	.word	0x000000ff
        /*066c*/ 	.word	0x00000000
        /*0670*/ 	.short	0x010a
        /*0672*/ 	.byte	0x04
	.zero		1


	//   ....[88]....
        /*0674*/ 	.word	0x00002ab0
        /*0678*/ 	.word	0x000000ff
        /*067c*/ 	.word	0x00000000
        /*0680*/ 	.short	0x010a
        /*0682*/ 	.byte	0x05
	.zero		1


	//   ....[89]....
        /*0684*/ 	.word	0x00002b40
        /*0688*/ 	.word	0x000000ff
        /*068c*/ 	.word	0x00000000
        /*0690*/ 	.short	0x010a
        /*0692*/ 	.byte	0x05
	.zero		1


	//   ....[90]....
        /*0694*/ 	.word	0x00002bd0
        /*0698*/ 	.word	0x000000ff
        /*069c*/ 	.word	0x00000000
        /*06a0*/ 	.short	0x010a
        /*06a2*/ 	.byte	0x05
	.zero		1


	//   ....[91]....
        /*06a4*/ 	.word	0x00002c60
        /*06a8*/ 	.word	0x000000ff
        /*06ac*/ 	.word	0x00000000
        /*06b0*/ 	.short	0x010a
        /*06b2*/ 	.byte	0x05
	.zero		1


	//   ....[92]....
        /*06b4*/ 	.word	0x00002cf0
        /*06b8*/ 	.word	0x000000ff
        /*06bc*/ 	.word	0x00000000
        /*06c0*/ 	.short	0x010a
        /*06c2*/ 	.byte	0x05
	.zero		1


	//   ....[93]....
        /*06c4*/ 	.word	0x00002d80
        /*06c8*/ 	.word	0x000000ff
        /*06cc*/ 	.word	0x00000000
        /*06d0*/ 	.short	0x010a
        /*06d2*/ 	.byte	0x05
	.zero		1


	//   ....[94]....
        /*06d4*/ 	.word	0x00002e10
        /*06d8*/ 	.word	0x000000ff
        /*06dc*/ 	.word	0x00000000
        /*06e0*/ 	.short	0x010a
        /*06e2*/ 	.byte	0x05
	.zero		1


	//   ....[95]....
        /*06e4*/ 	.word	0x00002ea0
        /*06e8*/ 	.word	0x000000ff
        /*06ec*/ 	.word	0x00000000
        /*06f0*/ 	.short	0x010a
        /*06f2*/ 	.byte	0x05
	.zero		1


	//   ....[96]....
        /*06f4*/ 	.word	0x00002f30
        /*06f8*/ 	.word	0x000000ff
        /*06fc*/ 	.word	0x00000000
        /*0700*/ 	.short	0x010a
        /*0702*/ 	.byte	0x05
	.zero		1


	//   ....[97]....
        /*0704*/ 	.word	0x00002fc0
        /*0708*/ 	.word	0x000000ff
        /*070c*/ 	.word	0x00000000
        /*0710*/ 	.short	0x010a
        /*0712*/ 	.byte	0x05
	.zero		1


	//   ....[98]....
        /*0714*/ 	.word	0x00003050
        /*0718*/ 	.word	0x000000ff
        /*071c*/ 	.word	0x00000000
        /*0720*/ 	.short	0x010a
        /*0722*/ 	.byte	0x05
	.zero		1


	//   ....[99]....
        /*0724*/ 	.word	0x000030e0
        /*0728*/ 	.word	0x000000ff
        /*072c*/ 	.word	0x00000000
        /*0730*/ 	.short	0x010a
        /*0732*/ 	.byte	0x05
	.zero		1


	//   ....[100]....
        /*0734*/ 	.word	0x00003170
        /*0738*/ 	.word	0x000000ff
        /*073c*/ 	.word	0x00000000
        /*0740*/ 	.short	0x010a
        /*0742*/ 	.byte	0x05
	.zero		1


	//   ....[101]....
        /*0744*/ 	.word	0x00003200
        /*0748*/ 	.word	0x000000ff
        /*074c*/ 	.word	0x00000000
        /*0750*/ 	.short	0x010a
        /*0752*/ 	.byte	0x05
	.zero		1


	//   ....[102]....
        /*0754*/ 	.word	0x00003290
        /*0758*/ 	.word	0x000000ff
        /*075c*/ 	.word	0x00000000
        /*0760*/ 	.short	0x010a
        /*0762*/ 	.byte	0x05
	.zero		1


	//   ....[103]....
        /*0764*/ 	.word	0x00003320
        /*0768*/ 	.word	0x000000ff
        /*076c*/ 	.word	0x00000000
        /*0770*/ 	.short	0x010a
        /*0772*/ 	.byte	0x05
	.zero		1


	//   ....[104]....
        /*0774*/ 	.word	0x000033b0
        /*0778*/ 	.word	0x000000ff
        /*077c*/ 	.word	0x00000000
        /*0780*/ 	.short	0x010a
        /*0782*/ 	.byte	0x05
	.zero		1


	//   ....[105]....
        /*0784*/ 	.word	0x00003440
        /*0788*/ 	.word	0x000000ff
        /*078c*/ 	.word	0x00000000
        /*0790*/ 	.short	0x010a
        /*0792*/ 	.byte	0x05
	.zero		1


	//   ....[106]....
        /*0794*/ 	.word	0x000034d0
        /*0798*/ 	.word	0x000000ff
        /*079c*/ 	.word	0x00000000
        /*07a0*/ 	.short	0x010a
        /*07a2*/ 	.byte	0x05
	.zero		1


	//   ....[107]....
        /*07a4*/ 	.word	0x00003560
        /*07a8*/ 	.word	0x000000ff
        /*07ac*/ 	.word	0x00000000
        /*07b0*/ 	.short	0x010a
        /*07b2*/ 	.byte	0x05
	.zero		1


	//   ....[108]....
        /*07b4*/ 	.word	0x000035f0
        /*07b8*/ 	.word	0x000000ff
        /*07bc*/ 	.word	0x00000000
        /*07c0*/ 	.short	0x010a
        /*07c2*/ 	.byte	0x05
	.zero		1


	//   ....[109]....
        /*07c4*/ 	.word	0x00003680
        /*07c8*/ 	.word	0x000000ff
        /*07cc*/ 	.word	0x00000000
        /*07d0*/ 	.short	0x010a
        /*07d2*/ 	.byte	0x05
	.zero		1


	//   ....[110]....
        /*07d4*/ 	.word	0x00003710
        /*07d8*/ 	.word	0x000000ff
        /*07dc*/ 	.word	0x00000000
        /*07e0*/ 	.short	0x010a
        /*07e2*/ 	.byte	0x05
	.zero		1


	//   ....[111]....
        /*07e4*/ 	.word	0x000037a0
        /*07e8*/ 	.word	0x000000ff
        /*07ec*/ 	.word	0x00000000
        /*07f0*/ 	.short	0x010a
        /*07f2*/ 	.byte	0x05
	.zero		1


	//   ....[112]....
        /*07f4*/ 	.word	0x00003840
        /*07f8*/ 	.word	0x00000000
        /*07fc*/ 	.word	0x00000000
        /*0800*/ 	.short	0x010a
        /*0802*/ 	.byte	0xff
	.zero		1


	//   ....[113]....
        /*0804*/ 	.word	0x00003960
        /*0808*/ 	.word	0x00000002
        /*080c*/ 	.word	0x00000240
        /*0810*/ 	.short	0x010a
        /*0812*/ 	.byte	0xff
	.zero		1


	//   ....[114]....
        /*0814*/ 	.word	0x000039d0
        /*0818*/ 	.word	0x00000002
        /*081c*/ 	.word	0x00000000
        /*0820*/ 	.short	0x0101
        /*0822*/ 	.byte	0xff
	.zero		1


	//   ....[115]....
        /*0824*/ 	.word	0x000039f0
        /*0828*/ 	.word	0x000000ff
        /*082c*/ 	.word	0x000001f0
        /*0830*/ 	.short	0x010a
        /*0832*/ 	.byte	0x04
	.zero		1


	//   ....[116]....
        /*0834*/ 	.word	0x00003b10
        /*0838*/ 	.word	0x00000002
        /*083c*/ 	.word	0x000001e0
        /*0840*/ 	.short	0x010a
        /*0842*/ 	.byte	0xff
	.zero		1


	//   ....[117]....
        /*0844*/ 	.word	0x00003c10
        /*0848*/ 	.word	0x00000002
        /*084c*/ 	.word	0x00000000
        /*0850*/ 	.short	0x0101
        /*0852*/ 	.byte	0xff
	.zero		1


	//   ....[118]....
        /*0854*/ 	.word	0x00003ca0
        /*0858*/ 	.word	0x000000ff
        /*085c*/ 	.word	0x000001f0
        /*0860*/ 	.short	0x0106
        /*0862*/ 	.byte	0x04
	.zero		1


	//   ....[119]....
        /*0864*/ 	.word	0x00003cc0
        /*0868*/ 	.word	0x000000ff
        /*086c*/ 	.word	0x000001f0
        /*0870*/ 	.short	0x010a
        /*0872*/ 	.byte	0x04
	.zero		1


	//   ....[120]....
        /*0874*/ 	.word	0x00003d50
        /*0878*/ 	.word	0x000000ff
        /*087c*/ 	.word	0x000001f0
        /*0880*/ 	.short	0x0106
        /*0882*/ 	.byte	0x07
	.zero		1


	//   ....[121]....
        /*0884*/ 	.word	0x00003d90
        /*0888*/ 	.word	0x00000000
        /*088c*/ 	.word	0x000001f0
        /*0890*/ 	.short	0x010a
        /*0892*/ 	.byte	0xff
	.zero		1


	//   ....[122]....
        /*0894*/ 	.word	0x000042a0
        /*0898*/ 	.word	0x00000000
        /*089c*/ 	.word	0x000001e0
        /*08a0*/ 	.short	0x010a
        /*08a2*/ 	.byte	0xff
	.zero		1


	//   ....[123]....
        /*08a4*/ 	.word	0x000043a0
        /*08a8*/ 	.word	0x00000003
        /*08ac*/ 	.word	0x00000000
        /*08b0*/ 	.short	0x0101
        /*08b2*/ 	.byte	0xff
	.zero		1


	//   ....[124]....
        /*08b4*/ 	.word	0x000043b0
        /*08b8*/ 	.word	0x000000ff
        /*08bc*/ 	.word	0x00000000
        /*08c0*/ 	.short	0x010a
        /*08c2*/ 	.byte	0x04
	.zero		1


	//   ....[125]....
        /*08c4*/ 	.word	0x00004430
        /*08c8*/ 	.word	0x000000ff
        /*08cc*/ 	.word	0x00000220
        /*08d0*/ 	.short	0x010a
        /*08d2*/ 	.byte	0x17
	.zero		1


	//   ....[126]....
        /*08d4*/ 	.word	0x00004510
        /*08d8*/ 	.word	0x000000ff
        /*08dc*/ 	.word	0x00000000
        /*08e0*/ 	.short	0x010a
        /*08e2*/ 	.byte	0x05
	.zero		1


	//   ....[127]....
        /*08e4*/ 	.word	0x00004650
        /*08e8*/ 	.word	0x000000ff
        /*08ec*/ 	.word	0x00000000
        /*08f0*/ 	.short	0x010a
        /*08f2*/ 	.byte	0x04
	.zero		1


	//   ....[128]....
        /*08f4*/ 	.word	0x00004840
        /*08f8*/ 	.word	0x000000ff
        /*08fc*/ 	.word	0x00000000
        /*0900*/ 	.short	0x010a
        /*0902*/ 	.byte	0x04
	.zero		1


	//   ....[129]....
        /*0904*/ 	.word	0x000048d0
        /*0908*/ 	.word	0x000000ff
        /*090c*/ 	.word	0x00000000
        /*0910*/ 	.short	0x010a
        /*0912*/ 	.byte	0x05
	.zero		1


	//   ....[130]....
        /*0914*/ 	.word	0x00004960
        /*0918*/ 	.word	0x000000ff
        /*091c*/ 	.word	0x00000000
        /*0920*/ 	.short	0x010a
        /*0922*/ 	.byte	0x05
	.zero		1


	//   ....[131]....
        /*0924*/ 	.word	0x000049f0
        /*0928*/ 	.word	0x000000ff
        /*092c*/ 	.word	0x00000000
        /*0930*/ 	.short	0x010a
        /*0932*/ 	.byte	0x04
	.zero		1


	//   ....[132]....
        /*0934*/ 	.word	0x00004ed0
        /*0938*/ 	.word	0x00000008
        /*093c*/ 	.word	0x000001e0
        /*0940*/ 	.short	0x010a
        /*0942*/ 	.byte	0xff
	.zero		1


	//   ....[133]....
        /*0944*/ 	.word	0x00005040
        /*0948*/ 	.word	0x00000000
        /*094c*/ 	.word	0x00000000
        /*0950*/ 	.short	0x0101
        /*0952*/ 	.byte	0xff
	.zero		1


	//   ....[134]....
        /*0954*/ 	.word	0x00005510
        /*0958*/ 	.word	0x000000ff
        /*095c*/ 	.word	0x000001d8
        /*0960*/ 	.short	0x010a
        /*0962*/ 	.byte	0x18
	.zero		1


	//   ....[135]....
        /*0964*/ 	.word	0x000056e0
        /*0968*/ 	.word	0x000000ff
        /*096c*/ 	.word	0x000001b8
        /*0970*/ 	.short	0x010a
        /*0972*/ 	.byte	0x04
	.zero		1


	//   ....[136]....
        /*0974*/ 	.word	0x000058c0
        /*0978*/ 	.word	0x000000ff
        /*097c*/ 	.word	0x000001a0
        /*0980*/ 	.short	0x010b
        /*0982*/ 	.byte	0x04
	.zero		1


	//   ....[137]....
        /*0984*/ 	.word	0x000058d0
        /*0988*/ 	.word	0x000000ff
        /*098c*/ 	.word	0x00000000
        /*0990*/ 	.short	0x0101
        /*0992*/ 	.byte	0x07
	.zero		1


	//   ....[138]....
        /*0994*/ 	.word	0x000058e0
        /*0998*/ 	.word	0x000000ff
        /*099c*/ 	.word	0x000001b8
        /*09a0*/ 	.short	0x010a
        /*09a2*/ 	.byte	0x05
	.zero		1


	//   ....[139]....
        /*09a4*/ 	.word	0x00005b30
        /*09a8*/ 	.word	0x000000ff
        /*09ac*/ 	.word	0x000001a0
        /*09b0*/ 	.short	0x010b
        /*09b2*/ 	.byte	0x05
	.zero		1


	//   ....[140]....
        /*09b4*/ 	.word	0x00005b40
        /*09b8*/ 	.word	0x000000ff
        /*09bc*/ 	.word	0x00000000
        /*09c0*/ 	.short	0x0101
        /*09c2*/ 	.byte	0x04
	.zero		1


	//   ....[141]....
        /*09c4*/ 	.word	0x00005b90
        /*09c8*/ 	.word	0x000000ff
        /*09cc*/ 	.word	0x00000000
        /*09d0*/ 	.short	0x010a
        /*09d2*/ 	.byte	0x04
	.zero		1


	//   ....[142]....
        /*09d4*/ 	.word	0x00005c20
        /*09d8*/ 	.word	0x000000ff
        /*09dc*/ 	.word	0x00000000
        /*09e0*/ 	.short	0x010a
        /*09e2*/ 	.byte	0x05
	.zero		1


	//   ....[143]....
        /*09e4*/ 	.word	0x00005cc0
        /*09e8*/ 	.word	0x00000000
        /*09ec*/ 	.word	0x00000000
        /*09f0*/ 	.short	0x010a
        /*09f2*/ 	.byte	0xff
	.zero		1


	//   ....[144]....
        /*09f4*/ 	.word	0x00006020
        /*09f8*/ 	.word	0x00000000
        /*09fc*/ 	.word	0x000001e0
        /*0a00*/ 	.short	0x010a
        /*0a02*/ 	.byte	0xff
	.zero		1


	//   ....[145]....
        /*0a04*/ 	.word	0x000060f0
        /*0a08*/ 	.word	0x00000000
        /*0a0c*/ 	.word	0x00000000
        /*0a10*/ 	.short	0x0101
        /*0a12*/ 	.byte	0xff
	.zero		1


	//   ....[146]....
        /*0a14*/ 	.word	0x00006d00
        /*0a18*/ 	.word	0x00000002
        /*0a1c*/ 	.word	0x000001a0
        /*0a20*/ 	.short	0x010a
        /*0a22*/ 	.byte	0xff
	.zero		1


	//   ....[147]....
        /*0a24*/ 	.word	0x00006d40
        /*0a28*/ 	.word	0x0000001b
        /*0a2c*/ 	.word	0x00000200
        /*0a30*/ 	.short	0x010a
        /*0a32*/ 	.byte	0xff
	.zero		1


	//   ....[148]....
        /*0a34*/ 	.word	0x00006e30
        /*0a38*/ 	.word	0x00000002
        /*0a3c*/ 	.word	0x000001a0
        /*0a40*/ 	.short	0x010a
        /*0a42*/ 	.byte	0xff
	.zero		1


	//   ....[149]....
        /*0a44*/ 	.word	0x00006fc0
        /*0a48*/ 	.word	0x0000001b
        /*0a4c*/ 	.word	0x00000200
        /*0a50*/ 	.short	0x010a
        /*0a52*/ 	.byte	0xff
	.zero		1


	//   ....[150]....
        /*0a54*/ 	.word	0x00007790
        /*0a58*/ 	.word	0x00000000
        /*0a5c*/ 	.word	0x00000000
        /*0a60*/ 	.short	0x0101
        /*0a62*/ 	.byte	0xff
	.zero		1


	//   ....[151]....
        /*0a64*/ 	.word	0x000077a0
        /*0a68*/ 	.word	0x00000002
        /*0a6c*/ 	.word	0x000001a0
        /*0a70*/ 	.short	0x010a
        /*0a72*/ 	.byte	0xff
	.zero		1


	//   ....[152]....
        /*0a74*/ 	.word	0x00007860
        /*0a78*/ 	.word	0x00000002
        /*0a7c*/ 	.word	0x000001a0
        /*0a80*/ 	.short	0x010a
        /*0a82*/ 	.byte	0xff
	.zero		1


	//   ....[153]....
        /*0a84*/ 	.word	0x00007c00
        /*0a88*/ 	.word	0x000000ff
        /*0a8c*/ 	.word	0x00000000
        /*0a90*/ 	.short	0x0101
        /*0a92*/ 	.byte	0x04
	.zero		1


	//   ....[154]....
        /*0a94*/ 	.word	0x00008160
        /*0a98*/ 	.word	0x00000000
        /*0a9c*/ 	.word	0x00000000
        /*0aa0*/ 	.short	0x0101
        /*0aa2*/ 	.byte	0xff
	.zero		1


	//   ....[155]....
        /*0aa4*/ 	.word	0x00008410
        /*0aa8*/ 	.word	0x000000ff
        /*0aac*/ 	.word	0x00000000
        /*0ab0*/ 	.short	0x0101
        /*0ab2*/ 	.byte	0x04
	.zero		1


	//   ....[156]....
        /*0ab4*/ 	.word	0x00008430
        /*0ab8*/ 	.word	0x00000000
        /*0abc*/ 	.word	0x00000250
        /*0ac0*/ 	.short	0x010a
        /*0ac2*/ 	.byte	0xff
	.zero		1


	//   ....[157]....
        /*0ac4*/ 	.word	0x00008490
        /*0ac8*/ 	.word	0x00000000
        /*0acc*/ 	.word	0x000000d0
        /*0ad0*/ 	.short	0x010a
        /*0ad2*/ 	.byte	0xff
	.zero		1


	//   ....[158]....
        /*0ad4*/ 	.word	0x000084f0
        /*0ad8*/ 	.word	0x00000000
        /*0adc*/ 	.word	0x000000d0
        /*0ae0*/ 	.short	0x010a
        /*0ae2*/ 	.byte	0xff
	.zero		1


	//   ....[159]....
        /*0ae4*/ 	.word	0x00008540
        /*0ae8*/ 	.word	0x00000003
        /*0aec*/ 	.word	0x000001e0
        /*0af0*/ 	.short	0x010a
        /*0af2*/ 	.byte	0xff
	.zero		1


	//   ....[160]....
        /*0af4*/ 	.word	0x000085a0
        /*0af8*/ 	.word	0x00000000
        /*0afc*/ 	.word	0x00000000
        /*0b00*/ 	.short	0x010a
        /*0b02*/ 	.byte	0xff
	.zero		1


	//   ....[161]....
        /*0b04*/ 	.word	0x00008600
        /*0b08*/ 	.word	0x00000000
        /*0b0c*/ 	.word	0x00000000
        /*0b10*/ 	.short	0x010a
        /*0b12*/ 	.byte	0xff
	.zero		1


	//   ....[162]....
        /*0b14*/ 	.word	0x00008660
        /*0b18*/ 	.word	0x00000000
        /*0b1c*/ 	.word	0x00000000
        /*0b20*/ 	.short	0x010a
        /*0b22*/ 	.byte	0xff
	.zero		1


	//   ....[163]....
        /*0b24*/ 	.word	0x000086c0
        /*0b28*/ 	.word	0x00000000
        /*0b2c*/ 	.word	0x00000000
        /*0b30*/ 	.short	0x010a
        /*0b32*/ 	.byte	0xff
	.zero		1


	//   ....[164]....
        /*0b34*/ 	.word	0x00008720
        /*0b38*/ 	.word	0x00000000
        /*0b3c*/ 	.word	0x00000000
        /*0b40*/ 	.short	0x010a
        /*0b42*/ 	.byte	0xff
	.zero		1


	//   ....[165]....
        /*0b44*/ 	.word	0x00008780
        /*0b48*/ 	.word	0x00000000
        /*0b4c*/ 	.word	0x00000000
        /*0b50*/ 	.short	0x010a
        /*0b52*/ 	.byte	0xff
	.zero		1


	//   ....[166]....
        /*0b54*/ 	.word	0x000087e0
        /*0b58*/ 	.word	0x00000000
        /*0b5c*/ 	.word	0x00000000
        /*0b60*/ 	.short	0x010a
        /*0b62*/ 	.byte	0xff
	.zero		1


	//   ....[167]....
        /*0b64*/ 	.word	0x00008840
        /*0b68*/ 	.word	0x00000000
        /*0b6c*/ 	.word	0x00000000
        /*0b70*/ 	.short	0x010a
        /*0b72*/ 	.byte	0xff
	.zero		1


	//   ....[168]....
        /*0b74*/ 	.word	0x000088a0
        /*0b78*/ 	.word	0x00000000
        /*0b7c*/ 	.word	0x00000000
        /*0b80*/ 	.short	0x010a
        /*0b82*/ 	.byte	0xff
	.zero		1


	//   ....[169]....
        /*0b84*/ 	.word	0x00008900
        /*0b88*/ 	.word	0x00000000
        /*0b8c*/ 	.word	0x00000000
        /*0b90*/ 	.short	0x010a
        /*0b92*/ 	.byte	0xff
	.zero		1


	//   ....[170]....
        /*0b94*/ 	.word	0x00008960
        /*0b98*/ 	.word	0x00000000
        /*0b9c*/ 	.word	0x00000000
        /*0ba0*/ 	.short	0x010a
        /*0ba2*/ 	.byte	0xff
	.zero		1


	//   ....[171]....
        /*0ba4*/ 	.word	0x000089c0
        /*0ba8*/ 	.word	0x00000000
        /*0bac*/ 	.word	0x00000000
        /*0bb0*/ 	.short	0x010a
        /*0bb2*/ 	.byte	0xff
	.zero		1


	//   ....[172]....
        /*0bb4*/ 	.word	0x00008a20
        /*0bb8*/ 	.word	0x00000000
        /*0bbc*/ 	.word	0x00000000
        /*0bc0*/ 	.short	0x010a
        /*0bc2*/ 	.byte	0xff
	.zero		1


	//   ....[173]....
        /*0bc4*/ 	.word	0x00008a80
        /*0bc8*/ 	.word	0x00000000
        /*0bcc*/ 	.word	0x00000000
        /*0bd0*/ 	.short	0x010a
        /*0bd2*/ 	.byte	0xff
	.zero		1


	//   ....[174]....
        /*0bd4*/ 	.word	0x00008ae0
        /*0bd8*/ 	.word	0x00000000
        /*0bdc*/ 	.word	0x00000000
        /*0be0*/ 	.short	0x010a
        /*0be2*/ 	.byte	0xff
	.zero		1


	//   ....[175]....
        /*0be4*/ 	.word	0x00008b40
        /*0be8*/ 	.word	0x00000000
        /*0bec*/ 	.word	0x00000000
        /*0bf0*/ 	.short	0x010a
        /*0bf2*/ 	.byte	0xff
	.zero		1


	//   ....[176]....
        /*0bf4*/ 	.word	0x00008ba0
        /*0bf8*/ 	.word	0x00000000
        /*0bfc*/ 	.word	0x00000000
        /*0c00*/ 	.short	0x010a
        /*0c02*/ 	.byte	0xff
	.zero		1


	//   ....[177]....
        /*0c04*/ 	.word	0x00008c00
        /*0c08*/ 	.word	0x00000000
        /*0c0c*/ 	.word	0x00000000
        /*0c10*/ 	.short	0x010a
        /*0c12*/ 	.byte	0xff
	.zero		1


	//   ....[178]....
        /*0c14*/ 	.word	0x00008c60
        /*0c18*/ 	.word	0x00000000
        /*0c1c*/ 	.word	0x00000000
        /*0c20*/ 	.short	0x010a
        /*0c22*/ 	.byte	0xff
	.zero		1


	//   ....[179]....
        /*0c24*/ 	.word	0x00008cc0
        /*0c28*/ 	.word	0x00000000
        /*0c2c*/ 	.word	0x00000000
        /*0c30*/ 	.short	0x010a
        /*0c32*/ 	.byte	0xff
	.zero		1


	//   ....[180]....
        /*0c34*/ 	.word	0x00008d20
        /*0c38*/ 	.word	0x00000000
        /*0c3c*/ 	.word	0x00000000
        /*0c40*/ 	.short	0x010a
        /*0c42*/ 	.byte	0xff
	.zero		1


	//   ....[181]....
        /*0c44*/ 	.word	0x00008d80
        /*0c48*/ 	.word	0x00000000
        /*0c4c*/ 	.word	0x00000000
        /*0c50*/ 	.short	0x010a
        /*0c52*/ 	.byte	0xff
	.zero		1


	//   ....[182]....
        /*0c54*/ 	.word	0x00008de0
        /*0c58*/ 	.word	0x00000000
        /*0c5c*/ 	.word	0x00000000
        /*0c60*/ 	.short	0x010a
        /*0c62*/ 	.byte	0xff
	.zero		1


	//   ....[183]....
        /*0c64*/ 	.word	0x00008e40
        /*0c68*/ 	.word	0x00000000
        /*0c6c*/ 	.word	0x00000000
        /*0c70*/ 	.short	0x010a
        /*0c72*/ 	.byte	0xff
	.zero		1


	//   ....[184]....
        /*0c74*/ 	.word	0x00008ea0
        /*0c78*/ 	.word	0x00000000
        /*0c7c*/ 	.word	0x00000000
        /*0c80*/ 	.short	0x010a
        /*0c82*/ 	.byte	0xff
	.zero		1


	//   ....[185]....
        /*0c84*/ 	.word	0x00008ef0
        /*0c88*/ 	.word	0x00000002
        /*0c8c*/ 	.word	0x00000240
        /*0c90*/ 	.short	0x010a
        /*0c92*/ 	.byte	0xff
	.zero		1


	//   ....[186]....
        /*0c94*/ 	.word	0x00008f50
        /*0c98*/ 	.word	0x00000002
        /*0c9c*/ 	.word	0x000001f0
        /*0ca0*/ 	.short	0x010a
        /*0ca2*/ 	.byte	0xff
	.zero		1


	//   ....[187]....
        /*0ca4*/ 	.word	0x00008fa0
        /*0ca8*/ 	.word	0x00000002
        /*0cac*/ 	.word	0x000001e0
        /*0cb0*/ 	.short	0x010a
        /*0cb2*/ 	.byte	0xff
	.zero		1


	//   ....[188]....
        /*0cb4*/ 	.word	0x00009000
        /*0cb8*/ 	.word	0x00000000
        /*0cbc*/ 	.word	0x000001f0
        /*0cc0*/ 	.short	0x010a
        /*0cc2*/ 	.byte	0xff
	.zero		1


	//   ....[189]....
        /*0cc4*/ 	.word	0x00009050
        /*0cc8*/ 	.word	0x00000000
        /*0ccc*/ 	.word	0x000001e0
        /*0cd0*/ 	.short	0x010a
        /*0cd2*/ 	.byte	0xff
	.zero		1


	//   ....[190]....
        /*0cd4*/ 	.word	0x000090b0
        /*0cd8*/ 	.word	0x00000002
        /*0cdc*/ 	.word	0x00000220
        /*0ce0*/ 	.short	0x010a
        /*0ce2*/ 	.byte	0xff
	.zero		1


	//   ....[191]....
        /*0ce4*/ 	.word	0x00009110
        /*0ce8*/ 	.word	0x00000000
        /*0cec*/ 	.word	0x00000000
        /*0cf0*/ 	.short	0x010a
        /*0cf2*/ 	.byte	0xff
	.zero		1


	//   ....[192]....
        /*0cf4*/ 	.word	0x00009170
        /*0cf8*/ 	.word	0x00000000
        /*0cfc*/ 	.word	0x00000000
        /*0d00*/ 	.short	0x010a
        /*0d02*/ 	.byte	0xff
	.zero		1


	//   ....[193]....
        /*0d04*/ 	.word	0x000091d0
        /*0d08*/ 	.word	0x00000000
        /*0d0c*/ 	.word	0x00000000
        /*0d10*/ 	.short	0x010a
        /*0d12*/ 	.byte	0xff
	.zero		1


	//   ....[194]....
        /*0d14*/ 	.word	0x00009230
        /*0d18*/ 	.word	0x00000000
        /*0d1c*/ 	.word	0x00000000
        /*0d20*/ 	.short	0x010a
        /*0d22*/ 	.byte	0xff
	.zero		1


	//   ....[195]....
        /*0d24*/ 	.word	0x00009290
        /*0d28*/ 	.word	0x00000000
        /*0d2c*/ 	.word	0x00000000
        /*0d30*/ 	.short	0x010a
        /*0d32*/ 	.byte	0xff
	.zero		1


	//   ....[196]....
        /*0d34*/ 	.word	0x000092e0
        /*0d38*/ 	.word	0x00000008
        /*0d3c*/ 	.word	0x000001e0
        /*0d40*/ 	.short	0x010a
        /*0d42*/ 	.byte	0xff
	.zero		1


	//   ....[197]....
        /*0d44*/ 	.word	0x00009340
        /*0d48*/ 	.word	0x00000000
        /*0d4c*/ 	.word	0x000001d8
        /*0d50*/ 	.short	0x010a
        /*0d52*/ 	.byte	0xff
	.zero		1


	//   ....[198]....
        /*0d54*/ 	.word	0x000093a0
        /*0d58*/ 	.word	0x00000000
        /*0d5c*/ 	.word	0x000001b8
        /*0d60*/ 	.short	0x010a
        /*0d62*/ 	.byte	0xff
	.zero		1


	//   ....[199]....
        /*0d64*/ 	.word	0x00009400
        /*0d68*/ 	.word	0x00000002
        /*0d6c*/ 	.word	0x000001b8
        /*0d70*/ 	.short	0x010a
        /*0d72*/ 	.byte	0xff
	.zero		1


	//   ....[200]....
        /*0d74*/ 	.word	0x00009460
        /*0d78*/ 	.word	0x00000000
        /*0d7c*/ 	.word	0x00000000
        /*0d80*/ 	.short	0x010a
        /*0d82*/ 	.byte	0xff
	.zero		1


	//   ....[201]....
        /*0d84*/ 	.word	0x000094c0
        /*0d88*/ 	.word	0x00000000
        /*0d8c*/ 	.word	0x00000000
        /*0d90*/ 	.short	0x010a
        /*0d92*/ 	.byte	0xff
	.zero		1


	//   ....[202]....
        /*0d94*/ 	.word	0x00009510
        /*0d98*/ 	.word	0x00000000
        /*0d9c*/ 	.word	0x000001e0
        /*0da0*/ 	.short	0x010a
        /*0da2*/ 	.byte	0xff
	.zero		1


	//   ....[203]....
        /*0da4*/ 	.word	0x00009560
        /*0da8*/ 	.word	0x00000002
        /*0dac*/ 	.word	0x000001a0
        /*0db0*/ 	.short	0x010a
        /*0db2*/ 	.byte	0xff
	.zero		1


	//   ....[204]....
        /*0db4*/ 	.word	0x000095b0
        /*0db8*/ 	.word	0x0000001b
        /*0dbc*/ 	.word	0x00000200
        /*0dc0*/ 	.short	0x010a
        /*0dc2*/ 	.byte	0xff
	.zero		1


	//   ....[205]....
        /*0dc4*/ 	.word	0x00009600
        /*0dc8*/ 	.word	0x00000002
        /*0dcc*/ 	.word	0x000001a0
        /*0dd0*/ 	.short	0x010a
        /*0dd2*/ 	.byte	0xff
	.zero		1


	//----- nvinfo : EIATTR_NUM_MBARRIERS
	.align		4
.L_47:
        /*0dd4*/ 	.byte	0x03, 0x38
        /*0dd6*/ 	.short	0x004c


	//----- nvinfo : EIATTR_EXIT_INSTR_OFFSETS
	.align		4
        /*0dd8*/ 	.byte	0x04, 0x1c
        /*0dda*/ 	.short	(.L_49 - .L_48)


	//   ....[0]....
.L_48:
        /*0ddc*/ 	.word	0x00003870


	//   ....[1]....
        /*0de0*/ 	.word	0x00003d60


	//   ....[2]....
        /*0de4*/ 	.word	0x00003dc0


	//   ....[3]....
        /*0de8*/ 	.word	0x00004c50


	//   ....[4]....
        /*0dec*/ 	.word	0x00005cf0


	//   ....[5]....
        /*0df0*/ 	.word	0x00005d30


	//   ....[6]....
        /*0df4*/ 	.word	0x00008300


	//   ....[7]....
        /*0df8*/ 	.word	0x00008380


	//   ....[8]....
        /*0dfc*/ 	.word	0x000083b0


	//   ....[9]....
        /*0e00*/ 	.word	0x00008420


	//----- nvinfo : EIATTR_MAX_THREADS
	.align		4
.L_49:
        /*0e04*/ 	.byte	0x04, 0x05
        /*0e06*/ 	.short	(.L_51 - .L_50)
.L_50:
        /*0e08*/ 	.word	0x00000100
        /*0e0c*/ 	.word	0x00000001
        /*0e10*/ 	.word	0x00000001


	//----- nvinfo : EIATTR_CRS_STACK_SIZE
	.align		4
.L_51:
        /*0e14*/ 	.byte	0x04, 0x1e
        /*0e16*/ 	.short	(.L_53 - .L_52)
.L_52:
        /*0e18*/ 	.word	0x00000000


	//----- nvinfo : EIATTR_CBANK_PARAM_SIZE
	.align		4
.L_53:
        /*0e1c*/ 	.byte	0x03, 0x19
        /*0e1e*/ 	.short	0x0800


	//----- nvinfo : EIATTR_PARAM_CBANK
	.align		4
        /*0e20*/ 	.byte	0x04, 0x0a
        /*0e22*/ 	.short	(.L_55 - .L_54)
	.align		4
.L_54:
        /*0e24*/ 	.word	index@(.nv.constant0._ZN7cutlass13device_kernelINS_4gemm6kernel13GemmUniversalIN4cute5tupleIJiiiiEEENS1_10collective13CollectiveMmaINS1_35MainloopSm100TmaUmmaWarpSpecializedILi26ELi2ELi4ENS5_IJNS4_1CILi2EEENSA_ILi1EEESC_EEEEENS5_IJNSA_ILi64EEESF_NSA_ILi32EEEEEENS_10bfloat16_tENS5_IJlSC_lEEESI_SJ_NS4_8TiledMMAINS4_8MMA_AtomIJNS4_20SM100_MMA_F16BF16_SSISI_SI_fLi64ELi64ELNS4_4UMMA5MajorE0ELSO_0ELNSN_7ScaleInE0ELSP_0EEEEEENS4_6LayoutINS5_IJSC_SC_SC_EEENS5_IJNSA_ILi0EEESU_SU_EEEEENS5_IJNS4_10UnderscoreESX_SX_EEEEENS4_13SM90_TMA_LOADENS4_14ComposedLayoutINS4_7SwizzleILi2ELi4ELi3EEENS4_18smem_ptr_flag_bitsILi16EEENSS_INS5_IJNSA_ILi8EEESG_EEENS5_IJSG_SC_EEEEEEEvNS4_8identityENS4_23SM90_TMA_LOAD_MULTICASTES1A_vS1B_EENS_8epilogue10collective18CollectiveEpilogueINS1E_23Sm100TmaWarpSpecializedILi3ELi2ELi16ELb1ELb0EEEJSH_NS5_IJNSS_ISF_SC_EENSS_ISG_SC_EEEEESI_SJ_SI_SJ_NS1E_6fusion15FusionCallbacksIS1I_NS1M_17LinearCombinationISI_fSI_fLNS_15FloatRoundStyleE2EEESH_S1L_JEEENS4_5SM1004TMEM4LOAD26SM100_TMEM_LOAD_16dp256b4xES10_S1A_NS4_17SM75_U32x4_LDSM_NENS4_14SM90_TMA_STOREES1A_NS4_17SM90_U32x4_STSM_NENS4_39AutoVectorizingCopyWithAssumedAlignmentILi128EEEEEEvvEEEEvNT_6ParamsE)
        /*0e28*/ 	.short	0x0380
        /*0e2a*/ 	.short	0x0800


	//----- nvinfo : EIATTR_SW_WAR
	.align		4
.L_55:
        /*0e2c*/ 	.byte	0x04, 0x36
        /*0e2e*/ 	.short	(.L_57 - .L_56)
.L_56:
        /*0e30*/ 	.word	0x00000008
.L_57:


//--------------------- .nv.callgraph             --------------------------
	.section	.nv.callgraph,"",@"SHT_CUDA_CALLGRAPH"
	.align	4
	.sectionentsize	8
	.align		4
        /*0000*/ 	.word	0x00000000
	.align		4
        /*0004*/ 	.word	0xffffffff
	.align		4
        /*0008*/ 	.word	index@(_ZN7cutlass13device_kernelINS_4gemm6kernel13GemmUniversalIN4cute5tupleIJiiiiEEENS1_10collective13CollectiveMmaINS1_35MainloopSm100TmaUmmaWarpSpecializedILi26ELi2ELi4ENS5_IJNS4_1CILi2EEENSA_ILi1EEESC_EEEEENS5_IJNSA_ILi64EEESF_NSA_ILi32EEEEEENS_10bfloat16_tENS5_IJlSC_lEEESI_SJ_NS4_8TiledMMAINS4_8MMA_AtomIJNS4_20SM100_MMA_F16BF16_SSISI_SI_fLi64ELi64ELNS4_4UMMA5MajorE0ELSO_0ELNSN_7ScaleInE0ELSP_0EEEEEENS4_6LayoutINS5_IJSC_SC_SC_EEENS5_IJNSA_ILi0EEESU_SU_EEEEENS5_IJNS4_10UnderscoreESX_SX_EEEEENS4_13SM90_TMA_LOADENS4_14ComposedLayoutINS4_7SwizzleILi2ELi4ELi3EEENS4_18smem_ptr_flag_bitsILi16EEENSS_INS5_IJNSA_ILi8EEESG_EEENS5_IJSG_SC_EEEEEEEvNS4_8identityENS4_23SM90_TMA_LOAD_MULTICASTES1A_vS1B_EENS_8epilogue10collective18CollectiveEpilogueINS1E_23Sm100TmaWarpSpecializedILi3ELi2ELi16ELb1ELb0EEEJSH_NS5_IJNSS_ISF_SC_EENSS_ISG_SC_EEEEESI_SJ_SI_SJ_NS1E_6fusion15FusionCallbacksIS1I_NS1M_17LinearCombinationISI_fSI_fLNS_15FloatRoundStyleE2EEESH_S1L_JEEENS4_5SM1004TMEM4LOAD26SM100_TMEM_LOAD_16dp256b4xES10_S1A_NS4_17SM75_U32x4_LDSM_NENS4_14SM90_TMA_STOREES1A_NS4_17SM90_U32x4_STSM_NENS4_39AutoVectorizingCopyWithAssumedAlignmentILi128EEEEEEvvEEEEvNT_6ParamsE)
	.align		4
        /*000c*/ 	.word	index@(__assertfail)
	.align		4
        /*0010*/ 	.word	0x00000000
	.align		4
        /*0014*/ 	.word	0xfffffffe
	.align		4
        /*0018*/ 	.word	0x00000000
	.align		4
        /*001c*/ 	.word	0xfffffffd
	.align		4
        /*0020*/ 	.word	0x00000000
	.align		4
        /*0024*/ 	.word	0xfffffffc


//--------------------- .nv.constant4             --------------------------
	.section	.nv.constant4,"a",@progbits
	.align	8
	.align		8
.nv.constant4:
        /*0000*/ 	.dword	__assertfail
	.align		8
        /*0008*/ 	.dword	__unnamed_1
	.align		8
        /*0010*/ 	.dword	__unnamed_2
	.align		8
        /*0018*/ 	.dword	_ZN40_INTERNAL_1731774a_4_k_cu_a7e5e345_112404cuda3std3__45__cpo5beginE
	.align		8
        /*0020*/ 	.dword	_ZN40_INTERNAL_1731774a_4_k_cu_a7e5e345_112404cuda3std3__45__cpo3endE
	.align		8
        /*0028*/ 	.dword	_ZN40_INTERNAL_1731774a_4_k_cu_a7e5e345_112404cuda3std3__45__cpo6cbeginE
	.align		8
        /*0030*/ 	.dword	_ZN40_INTERNAL_1731774a_4_k_cu_a7e5e345_112404cuda3std3__45__cpo4cendE
	.align		8
        /*0038*/ 	.dword	_ZN40_INTERNAL_1731774a_4_k_cu_a7e5e345_112404cuda3std3__442_GLOBAL__N__1731774a_4_k_cu_a7e5e345_112406ignoreE
	.align		8
        /*0040*/ 	.dword	_ZN40_INTERNAL_1731774a_4_k_cu_a7e5e345_112404cuda3std3__419piecewise_constructE
	.align		8
        /*0048*/ 	.dword	_ZN40_INTERNAL_1731774a_4_k_cu_a7e5e345_112404cuda3std3__48in_placeE
	.align		8
        /*0050*/ 	.dword	_ZN40_INTERNAL_1731774a_4_k_cu_a7e5e345_112404cuda3std6ranges3__45__cpo4swapE
	.align		8
        /*0058*/ 	.dword	_ZN40_INTERNAL_1731774a_4_k_cu_a7e5e345_112404cuda3std6ranges3__45__cpo9iter_moveE
	.align		8
        /*0060*/ 	.dword	_ZN40_INTERNAL_1731774a_4_k_cu_a7e5e345_112404cute7productE
	.align		8
        /*0068*/ 	.dword	_ZN40_INTERNAL_1731774a_4_k_cu_a7e5e345_112404cute1_E
	.align		8
        /*0070*/ 	.dword	$str$25
	.align		8
        /*0078*/ 	.dword	$str$26
	.align		8
        /*0080*/ 	.dword	$str$27
	.align		8
        /*0088*/ 	.dword	$str$28


//--------------------- .text._ZN7cutlass13device_kernelINS_4gemm6kernel13GemmUniversalIN4cute5tupleIJiiiiEEENS1_10collective13CollectiveMmaINS1_35MainloopSm100TmaUmmaWarpSpecializedILi26ELi2ELi4ENS5_IJNS4_1CILi2EEENSA_ILi1EEESC_EEEEENS5_IJNSA_ILi64EEESF_NSA_ILi32EEEEEENS_10bfloat16_tENS5_IJlSC_lEEESI_SJ_NS4_8TiledMMAINS4_8MMA_AtomIJNS4_20SM100_MMA_F16BF16_SSISI_SI_fLi64ELi64ELNS4_4UMMA5MajorE0ELSO_0ELNSN_7ScaleInE0ELSP_0EEEEEENS4_6LayoutINS5_IJSC_SC_SC_EEENS5_IJNSA_ILi0EEESU_SU_EEEEENS5_IJNS4_10UnderscoreESX_SX_EEEEENS4_13SM90_TMA_LOADENS4_14ComposedLayoutINS4_7SwizzleILi2ELi4ELi3EEENS4_18smem_ptr_flag_bitsILi16EEENSS_INS5_IJNSA_ILi8EEESG_EEENS5_IJSG_SC_EEEEEEEvNS4_8identityENS4_23SM90_TMA_LOAD_MULTICASTES1A_vS1B_EENS_8epilogue10collective18CollectiveEpilogueINS1E_23Sm100TmaWarpSpecializedILi3ELi2ELi16ELb1ELb0EEEJSH_NS5_IJNSS_ISF_SC_EENSS_ISG_SC_EEEEESI_SJ_SI_SJ_NS1E_6fusion15FusionCallbacksIS1I_NS1M_17LinearCombinationISI_fSI_fLNS_15FloatRoundStyleE2EEESH_S1L_JEEENS4_5SM1004TMEM4LOAD26SM100_TMEM_LOAD_16dp256b4xES10_S1A_NS4_17SM75_U32x4_LDSM_NENS4_14SM90_TMA_STOREES1A_NS4_17SM90_U32x4_STSM_NENS4_39AutoVectorizingCopyWithAssumedAlignmentILi128EEEEEEvvEEEEvNT_6ParamsE --------------------------
	.section	.text._ZN7cutlass13device_kernelINS_4gemm6kernel13GemmUniversalIN4cute5tupleIJiiiiEEENS1_10collective13CollectiveMmaINS1_35MainloopSm100TmaUmmaWarpSpecializedILi26ELi2ELi4ENS5_IJNS4_1CILi2EEENSA_ILi1EEESC_EEEEENS5_IJNSA_ILi64EEESF_NSA_ILi32EEEEEENS_10bfloat16_tENS5_IJlSC_lEEESI_SJ_NS4_8TiledMMAINS4_8MMA_AtomIJNS4_20SM100_MMA_F16BF16_SSISI_SI_fLi64ELi64ELNS4_4UMMA5MajorE0ELSO_0ELNSN_7ScaleInE0ELSP_0EEEEEENS4_6LayoutINS5_IJSC_SC_SC_EEENS5_IJNSA_ILi0EEESU_SU_EEEEENS5_IJNS4_10UnderscoreESX_SX_EEEEENS4_13SM90_TMA_LOADENS4_14ComposedLayoutINS4_7SwizzleILi2ELi4ELi3EEENS4_18smem_ptr_flag_bitsILi16EEENSS_INS5_IJNSA_ILi8EEESG_EEENS5_IJSG_SC_EEEEEEEvNS4_8identityENS4_23SM90_TMA_LOAD_MULTICASTES1A_vS1B_EENS_8epilogue10collective18CollectiveEpilogueINS1E_23Sm100TmaWarpSpecializedILi3ELi2ELi16ELb1ELb0EEEJSH_NS5_IJNSS_ISF_SC_EENSS_ISG_SC_EEEEESI_SJ_SI_SJ_NS1E_6fusion15FusionCallbacksIS1I_NS1M_17LinearCombinationISI_fSI_fLNS_15FloatRoundStyleE2EEESH_S1L_JEEENS4_5SM1004TMEM4LOAD26SM100_TMEM_LOAD_16dp256b4xES10_S1A_NS4_17SM75_U32x4_LDSM_NENS4_14SM90_TMA_STOREES1A_NS4_17SM90_U32x4_STSM_NENS4_39AutoVectorizingCopyWithAssumedAlignmentILi128EEEEEEvvEEEEvNT_6ParamsE,"ax",@progbits
	.align	128
.text._ZN7cutlass13device_kernelINS_4gemm6kernel13GemmUniversalIN4cute5tupleIJiiiiEEENS1_10collective13CollectiveMmaINS1_35MainloopSm100TmaUmmaWarpSpecializedILi26ELi2ELi4ENS5_IJNS4_1CILi2EEENSA_ILi1EEESC_EEEEENS5_IJNSA_ILi64EEESF_NSA_ILi32EEEEEENS_10bfloat16_tENS5_IJlSC_lEEESI_SJ_NS4_8TiledMMAINS4_8MMA_AtomIJNS4_20SM100_MMA_F16BF16_SSISI_SI_fLi64ELi64ELNS4_4UMMA5MajorE0ELSO_0ELNSN_7ScaleInE0ELSP_0EEEEEENS4_6LayoutINS5_IJSC_SC_SC_EEENS5_IJNSA_ILi0EEESU_SU_EEEEENS5_IJNS4_10UnderscoreESX_SX_EEEEENS4_13SM90_TMA_LOADENS4_14ComposedLayoutINS4_7SwizzleILi2ELi4ELi3EEENS4_18smem_ptr_flag_bitsILi16EEENSS_INS5_IJNSA_ILi8EEESG_EEENS5_IJSG_SC_EEEEEEEvNS4_8identityENS4_23SM90_TMA_LOAD_MULTICASTES1A_vS1B_EENS_8epilogue10collective18CollectiveEpilogueINS1E_23Sm100TmaWarpSpecializedILi3ELi2ELi16ELb1ELb0EEEJSH_NS5_IJNSS_ISF_SC_EENSS_ISG_SC_EEEEESI_SJ_SI_SJ_NS1E_6fusion15FusionCallbacksIS1I_NS1M_17LinearCombinationISI_fSI_fLNS_15FloatRoundStyleE2EEESH_S1L_JEEENS4_5SM1004TMEM4LOAD26SM100_TMEM_LOAD_16dp256b4xES10_S1A_NS4_17SM75_U32x4_LDSM_NENS4_14SM90_TMA_STOREES1A_NS4_17SM90_U32x4_STSM_NENS4_39AutoVectorizingCopyWithAssumedAlignmentILi128EEEEEEvvEEEEvNT_6ParamsE:
        .type           _ZN7cutlass13device_kernelINS_4gemm6kernel13GemmUniversalIN4cute5tupleIJiiiiEEENS1_10collective13CollectiveMmaINS1_35MainloopSm100TmaUmmaWarpSpecializedILi26ELi2ELi4ENS5_IJNS4_1CILi2EEENSA_ILi1EEESC_EEEEENS5_IJNSA_ILi64EEESF_NSA_ILi32EEEEEENS_10bfloat16_tENS5_IJlSC_lEEESI_SJ_NS4_8TiledMMAINS4_8MMA_AtomIJNS4_20SM100_MMA_F16BF16_SSISI_SI_fLi64ELi64ELNS4_4UMMA5MajorE0ELSO_0ELNSN_7ScaleInE0ELSP_0EEEEEENS4_6LayoutINS5_IJSC_SC_SC_EEENS5_IJNSA_ILi0EEESU_SU_EEEEENS5_IJNS4_10UnderscoreESX_SX_EEEEENS4_13SM90_TMA_LOADENS4_14ComposedLayoutINS4_7SwizzleILi2ELi4ELi3EEENS4_18smem_ptr_flag_bitsILi16EEENSS_INS5_IJNSA_ILi8EEESG_EEENS5_IJSG_SC_EEEEEEEvNS4_8identityENS4_23SM90_TMA_LOAD_MULTICASTES1A_vS1B_EENS_8epilogue10collective18CollectiveEpilogueINS1E_23Sm100TmaWarpSpecializedILi3ELi2ELi16ELb1ELb0EEEJSH_NS5_IJNSS_ISF_SC_EENSS_ISG_SC_EEEEESI_SJ_SI_SJ_NS1E_6fusion15FusionCallbacksIS1I_NS1M_17LinearCombinationISI_fSI_fLNS_15FloatRoundStyleE2EEESH_S1L_JEEENS4_5SM1004TMEM4LOAD26SM100_TMEM_LOAD_16dp256b4xES10_S1A_NS4_17SM75_U32x4_LDSM_NENS4_14SM90_TMA_STOREES1A_NS4_17SM90_U32x4_STSM_NENS4_39AutoVectorizingCopyWithAssumedAlignmentILi128EEEEEEvvEEEEvNT_6ParamsE,@function
        .size           _ZN7cutlass13device_kernelINS_4gemm6kernel13GemmUniversalIN4cute5tupleIJiiiiEEENS1_10collective13CollectiveMmaINS1_35MainloopSm100TmaUmmaWarpSpecializedILi26ELi2ELi4ENS5_IJNS4_1CILi2EEENSA_ILi1EEESC_EEEEENS5_IJNSA_ILi64EEESF_NSA_ILi32EEEEEENS_10bfloat16_tENS5_IJlSC_lEEESI_SJ_NS4_8TiledMMAINS4_8MMA_AtomIJNS4_20SM100_MMA_F16BF16_SSISI_SI_fLi64ELi64ELNS4_4UMMA5MajorE0ELSO_0ELNSN_7ScaleInE0ELSP_0EEEEEENS4_6LayoutINS5_IJSC_SC_SC_EEENS5_IJNSA_ILi0EEESU_SU_EEEEENS5_IJNS4_10UnderscoreESX_SX_EEEEENS4_13SM90_TMA_LOADENS4_14ComposedLayoutINS4_7SwizzleILi2ELi4ELi3EEENS4_18smem_ptr_flag_bitsILi16EEENSS_INS5_IJNSA_ILi8EEESG_EEENS5_IJSG_SC_EEEEEEEvNS4_8identityENS4_23SM90_TMA_LOAD_MULTICASTES1A_vS1B_EENS_8epilogue10collective18CollectiveEpilogueINS1E_23Sm100TmaWarpSpecializedILi3ELi2ELi16ELb1ELb0EEEJSH_NS5_IJNSS_ISF_SC_EENSS_ISG_SC_EEEEESI_SJ_SI_SJ_NS1E_6fusion15FusionCallbacksIS1I_NS1M_17LinearCombinationISI_fSI_fLNS_15FloatRoundStyleE2EEESH_S1L_JEEENS4_5SM1004TMEM4LOAD26SM100_TMEM_LOAD_16dp256b4xES10_S1A_NS4_17SM75_U32x4_LDSM_NENS4_14SM90_TMA_STOREES1A_NS4_17SM90_U32x4_STSM_NENS4_39AutoVectorizingCopyWithAssumedAlignmentILi128EEEEEEvvEEEEvNT_6ParamsE,(.L_x_228 - _ZN7cutlass13device_kernelINS_4gemm6kernel13GemmUniversalIN4cute5tupleIJiiiiEEENS1_10collective13CollectiveMmaINS1_35MainloopSm100TmaUmmaWarpSpecializedILi26ELi2ELi4ENS5_IJNS4_1CILi2EEENSA_ILi1EEESC_EEEEENS5_IJNSA_ILi64EEESF_NSA_ILi32EEEEEENS_10bfloat16_tENS5_IJlSC_lEEESI_SJ_NS4_8TiledMMAINS4_8MMA_AtomIJNS4_20SM100_MMA_F16BF16_SSISI_SI_fLi64ELi64ELNS4_4UMMA5MajorE0ELSO_0ELNSN_7ScaleInE0ELSP_0EEEEEENS4_6LayoutINS5_IJSC_SC_SC_EEENS5_IJNSA_ILi0EEESU_SU_EEEEENS5_IJNS4_10UnderscoreESX_SX_EEEEENS4_13SM90_TMA_LOADENS4_14ComposedLayoutINS4_7SwizzleILi2ELi4ELi3EEENS4_18smem_ptr_flag_bitsILi16EEENSS_INS5_IJNSA_ILi8EEESG_EEENS5_IJSG_SC_EEEEEEEvNS4_8identityENS4_23SM90_TMA_LOAD_MULTICASTES1A_vS1B_EENS_8epilogue10collective18CollectiveEpilogueINS1E_23Sm100TmaWarpSpecializedILi3ELi2ELi16ELb1ELb0EEEJSH_NS5_IJNSS_ISF_SC_EENSS_ISG_SC_EEEEESI_SJ_SI_SJ_NS1E_6fusion15FusionCallbacksIS1I_NS1M_17LinearCombinationISI_fSI_fLNS_15FloatRoundStyleE2EEESH_S1L_JEEENS4_5SM1004TMEM4LOAD26SM100_TMEM_LOAD_16dp256b4xES10_S1A_NS4_17SM75_U32x4_LDSM_NENS4_14SM90_TMA_STOREES1A_NS4_17SM90_U32x4_STSM_NENS4_39AutoVectorizingCopyWithAssumedAlignmentILi128EEEEEEvvEEEEvNT_6ParamsE)
        .other          _ZN7cutlass13device_kernelINS_4gemm6kernel13GemmUniversalIN4cute5tupleIJiiiiEEENS1_10collective13CollectiveMmaINS1_35MainloopSm100TmaUmmaWarpSpecializedILi26ELi2ELi4ENS5_IJNS4_1CILi2EEENSA_ILi1EEESC_EEEEENS5_IJNSA_ILi64EEESF_NSA_ILi32EEEEEENS_10bfloat16_tENS5_IJlSC_lEEESI_SJ_NS4_8TiledMMAINS4_8MMA_AtomIJNS4_20SM100_MMA_F16BF16_SSISI_SI_fLi64ELi64ELNS4_4UMMA5MajorE0ELSO_0ELNSN_7ScaleInE0ELSP_0EEEEEENS4_6LayoutINS5_IJSC_SC_SC_EEENS5_IJNSA_ILi0EEESU_SU_EEEEENS5_IJNS4_10UnderscoreESX_SX_EEEEENS4_13SM90_TMA_LOADENS4_14ComposedLayoutINS4_7SwizzleILi2ELi4ELi3EEENS4_18smem_ptr_flag_bitsILi16EEENSS_INS5_IJNSA_ILi8EEESG_EEENS5_IJSG_SC_EEEEEEEvNS4_8identityENS4_23SM90_TMA_LOAD_MULTICASTES1A_vS1B_EENS_8epilogue10collective18CollectiveEpilogueINS1E_23Sm100TmaWarpSpecializedILi3ELi2ELi16ELb1ELb0EEEJSH_NS5_IJNSS_ISF_SC_EENSS_ISG_SC_EEEEESI_SJ_SI_SJ_NS1E_6fusion15FusionCallbacksIS1I_NS1M_17LinearCombinationISI_fSI_fLNS_15FloatRoundStyleE2EEESH_S1L_JEEENS4_5SM1004TMEM4LOAD26SM100_TMEM_LOAD_16dp256b4xES10_S1A_NS4_17SM75_U32x4_LDSM_NENS4_14SM90_TMA_STOREES1A_NS4_17SM90_U32x4_STSM_NENS4_39AutoVectorizingCopyWithAssumedAlignmentILi128EEEEEEvvEEEEvNT_6ParamsE,@"STO_CUDA_ENTRY STV_DEFAULT"
_ZN7cutlass13device_kernelINS_4gemm6kernel13GemmUniversalIN4cute5tupleIJiiiiEEENS1_10collective13CollectiveMmaINS1_35MainloopSm100TmaUmmaWarpSpecializedILi26ELi2ELi4ENS5_IJNS4_1CILi2EEENSA_ILi1EEESC_EEEEENS5_IJNSA_ILi64EEESF_NSA_ILi32EEEEEENS_10bfloat16_tENS5_IJlSC_lEEESI_SJ_NS4_8TiledMMAINS4_8MMA_AtomIJNS4_20SM100_MMA_F16BF16_SSISI_SI_fLi64ELi64ELNS4_4UMMA5MajorE0ELSO_0ELNSN_7ScaleInE0ELSP_0EEEEEENS4_6LayoutINS5_IJSC_SC_SC_EEENS5_IJNSA_ILi0EEESU_SU_EEEEENS5_IJNS4_10UnderscoreESX_SX_EEEEENS4_13SM90_TMA_LOADENS4_14ComposedLayoutINS4_7SwizzleILi2ELi4ELi3EEENS4_18smem_ptr_flag_bitsILi16EEENSS_INS5_IJNSA_ILi8EEESG_EEENS5_IJSG_SC_EEEEEEEvNS4_8identityENS4_23SM90_TMA_LOAD_MULTICASTES1A_vS1B_EENS_8epilogue10collective18CollectiveEpilogueINS1E_23Sm100TmaWarpSpecializedILi3ELi2ELi16ELb1ELb0EEEJSH_NS5_IJNSS_ISF_SC_EENSS_ISG_SC_EEEEESI_SJ_SI_SJ_NS1E_6fusion15FusionCallbacksIS1I_NS1M_17LinearCombinationISI_fSI_fLNS_15FloatRoundStyleE2EEESH_S1L_JEEENS4_5SM1004TMEM4LOAD26SM100_TMEM_LOAD_16dp256b4xES10_S1A_NS4_17SM75_U32x4_LDSM_NENS4_14SM90_TMA_STOREES1A_NS4_17SM90_U32x4_STSM_NENS4_39AutoVectorizingCopyWithAssumedAlignmentILi128EEEEEEvvEEEEvNT_6ParamsE:
[----:B------:R-:W1:Y:S01]  /*0000*/  LDC R1, c[0x0][0x37c] ;  /* 0x0000df00ff017b82 */ /* 0x000e620000000800 */
[----:B------:R-:W2:Y:S01]  /*0010*/  S2R R55, SR_TID.X ;  /* 0x0000000000377919 */ /* 0x000ea20000002100 */
[----:B------:R-:W3:Y:S01]  /*0020*/  LDCU.64 UR8, c[0x0][0x890] ;  /* 0x00011200ff0877ac */ /* 0x000ee20008000a00 */
[----:B------:R-:W-:Y:S02]  /*0030*/  PRMT R45, RZ, 0x7610, R45 ;  /* 0x00007610ff2d7816 */ /* 0x000fe4000000002d */
[----:B------:R-:W-:Y:S01]  /*0040*/  ELECT P3, URZ, PT ;  /* 0x0000000000ff782f */ /* 0x000fe20003860000 */
[----:B---3--:R-:W-:-:S04]  /*0050*/  UISETP.NE.U32.AND UP0, UPT, UR8, URZ, UPT ;  /* 0x000000ff0800728c */ /* 0x008fc8000bf05070 */
[----:B------:R-:W-:Y:S01]  /*0060*/  UISETP.NE.AND.EX UP0, UPT, UR9, URZ, UPT, UP0 ;  /* 0x000000ff0900728c */ /* 0x000fe2000bf05300 */
[----:B--2---:R-:W-:-:S05]  /*0070*/  SHF.R.U32.HI R46, RZ, 0x5, R55 ;  /* 0x00000005ff2e7819 */ /* 0x004fca0000011637 */
[----:B------:R-:W2:Y:S02]  /*0080*/  SHFL.IDX PT, R0, R46, RZ, 0x1f ;  /* 0x00001fff2e007589 */ /* 0x000ea400000e0000 */
[----:B--2---:R-:W-:Y:S01]  /*0090*/  R2UR UR18, R0 ;  /* 0x00000000001272ca */ /* 0x004fe200000e0000 */
[----:B-1----:R-:W-:-:S14]  /*00a0*/  BRA.U UP0, `(.L_x_0) ;  /* 0x0000000100307547 */ /* 0x002fdc000b800000 */
[----:B------:R-:W1:Y:S02]  /*00b0*/  LDCU.64 UR4, c[0x0][0x888] ;  /* 0x00011100ff0477ac */ /* 0x000e640008000a00 */
[----:B-1----:R-:W-:-:S04]  /*00c0*/  UISETP.NE.U32.AND UP0, UPT, UR4, URZ, UPT ;  /* 0x000000ff0400728c */ /* 0x002fc8000bf05070 */
[----:B------:R-:W-:-:S09]  /*00d0*/  UISETP.NE.AND.EX UP0, UPT, UR5, URZ, UPT, UP0 ;  /* 0x000000ff0500728c */ /* 0x000fd2000bf05300 */
[----:B------:R-:W-:Y:S05]  /*00e0*/  BRA.U !UP0, `(.L_x_1) ;  /* 0x0000000108147547 */ /* 0x000fea000b800000 */
[----:B------:R-:W1:Y:S01]  /*00f0*/  LDC.64 R26, c[0x0][0x888] ;  /* 0x00022200ff1a7b82 */ /* 0x000e620000000a00 */
[----:B------:R-:W1:Y:S02]  /*0100*/  LDCU.64 UR4, c[0x0][0x358] ;  /* 0x00006b00ff0477ac */ /* 0x000e640008000a00 */
[----:B-1----:R1:W5:Y:S01]  /*0110*/  LDG.E R26, desc[UR4][R26.64] ;  /* 0x000000041a1a7981 */ /* 0x002362000c1e1900 */
[----:B------:R-:W-:Y:S01]  /*0120*/  HFMA2 R45, -RZ, RZ, 0, 5.9604644775390625e-08 ;  /* 0x00000001ff2d7431 */ /* 0x000fe200000001ff */
[----:B------:R-:W-:Y:S05]  /*0130*/  BRA `(.L_x_0) ;  /* 0x00000000000c7947 */ /* 0x000fea0003800000 */
.L_x_1:
[----:B------:R-:W1:Y:S01]  /*0140*/  LDCU UR4, c[0x0][0x880] ;  /* 0x00011000ff0477ac */ /* 0x000e620008000800 */
[----:B------:R-:W-:Y:S01]  /*0150*/  HFMA2 R45, -RZ, RZ, 0, 5.9604644775390625e-08 ;  /* 0x00000001ff2d7431 */ /* 0x000fe200000001ff */
[----:B-1----:R-:W-:-:S07]  /*0160*/  MOV R26, UR4 ;  /* 0x00000004001a7c02 */ /* 0x002fce0008000f00 */
.L_x_0:
[----:B------:R-:W2:Y:S02]  /*0170*/  LDCU.64 UR4, c[0x0][0x8b0] ;  /* 0x00011600ff0477ac */ /* 0x000ea40008000a00 */
[----:B--2---:R-:W-:-:S04]  /*0180*/  UISETP.NE.U32.AND UP0, UPT, UR4, URZ, UPT ;  /* 0x000000ff0400728c */ /* 0x004fc8000bf05070 */
[----:B------:R-:W-:-:S09]  /*0190*/  UISETP.NE.AND.EX UP0, UPT, UR5, URZ, UPT, UP0 ;  /* 0x000000ff0500728c */ /* 0x000fd2000bf05300 */
[----:B------:R-:W-:Y:S05]  /*01a0*/  BRA.U UP0, `(.L_x_2) ;  /* 0x0000000100287547 */ /* 0x000fea000b800000 */
[----:B------:R-:W2:Y:S02]  /*01b0*/  LDCU.64 UR4, c[0x0][0x8a8] ;  /* 0x00011500ff0477ac */ /* 0x000ea40008000a00 */
[----:B--2---:R-:W-:-:S04]  /*01c0*/  UISETP.NE.U32.AND UP0, UPT, UR4, URZ, UPT ;  /* 0x000000ff0400728c */ /* 0x004fc8000bf05070 */
[----:B------:R-:W-:-:S09]  /*01d0*/  UISETP.NE.AND.EX UP0, UPT, UR5, URZ, UPT, UP0 ;  /* 0x000000ff0500728c */ /* 0x000fd2000bf05300 */
[----:B------:R-:W-:Y:S05]  /*01e0*/  BRA.U !UP0, `(.L_x_3) ;  /* 0x0000000108107547 */ /* 0x000fea000b800000 */
[----:B------:R-:W2:Y:S01]  /*01f0*/  LDC.64 R24, c[0x0][0x8a8] ;  /* 0x00022a00ff187b82 */ /* 0x000ea20000000a00 */
[----:B------:R-:W2:Y:S02]  /*0200*/  LDCU.64 UR4, c[0x0][0x358] ;  /* 0x00006b00ff0477ac */ /* 0x000ea40008000a00 */
[----:B--2---:R2:W5:Y:S01]  /*0210*/  LDG.E R24, desc[UR4][R24.64] ;  /* 0x0000000418187981 */ /* 0x004562000c1e1900 */
[----:B------:R-:W-:Y:S05]  /*0220*/  BRA `(.L_x_2) ;  /* 0x0000000000087947 */ /* 0x000fea0003800000 */
.L_x_3:
[----:B------:R-:W2:Y:S02]  /*0230*/  LDCU UR4, c[0x0][0x8a0] ;  /* 0x00011400ff0477ac */ /* 0x000ea40008000800 */
[----:B--2---:R-:W-:Y:S02]  /*0240*/  MOV R24, UR4 ;  /* 0x0000000400187c02 */ /* 0x004fe40008000f00 */
.L_x_2:
[----:B------:R-:W-:Y:S01]  /*0250*/  IMAD.U32 R0, RZ, RZ, UR18 ;  /* 0x00000012ff007e24 */ /* 0x000fe2000f8e00ff */
[----:B------:R-:W-:Y:S04]  /*0260*/  BSSY.RECONVERGENT B0, `(.L_x_4) ;  /* 0x000000c000007945 */ /* 0x000fe80003800200 */
[C---:B------:R-:W-:Y:S02]  /*0270*/  ISETP.NE.OR P1, PT, R0.reuse, 0x1, !P3 ;  /* 0x000000010000780c */ /* 0x040fe40005f25670 */
[----:B------:R-:W-:-:S11]  /*0280*/  ISETP.NE.OR P0, PT, R0, 0x3, !P3 ;  /* 0x000000030000780c */ /* 0x000fd60005f05670 */
[----:B------:R-:W-:Y:S05]  /*0290*/  @P1 BRA `(.L_x_5) ;  /* 0x0000000000201947 */ /* 0x000fea0003800000 */
[----:B------:R-:W3:Y:S02]  /*02a0*/  LDCU.64 UR4, c[0x0][0x348] ;  /* 0x00006900ff0477ac */ /* 0x000ee40008000a00 */
[----:B---3--:R-:W-:Y:S02]  /*02b0*/  UIADD3 UR6, UP1, UPT, UR4, 0x80, URZ ;  /* 0x0000008004067890 */ /* 0x008fe4000ff3e0ff */
[----:B------:R-:W-:Y:S02]  /*02c0*/  UIADD3 UR4, UP0, UPT, UR4, 0x180, URZ ;  /* 0x0000018004047890 */ /* 0x000fe4000ff1e0ff */
[----:B------:R-:W-:Y:S02]  /*02d0*/  UIADD3.X UR7, UPT, UPT, URZ, UR5, URZ, UP1, !UPT ;  /* 0x00000005ff077290 */ /* 0x000fe40008ffe4ff */
[----:B------:R-:W-:-:S07]  /*02e0*/  UIADD3.X UR5, UPT, UPT, URZ, UR5, URZ, UP0, !UPT ;  /* 0x00000005ff057290 */ /* 0x000fce00087fe4ff */
[----:B------:R3:W-:Y:S02]  /*02f0*/  UTMACCTL.PF [UR6] ;  /* 0x00000000060079b9 */ /* 0x0007e40008040000 */
[----:B------:R3:W-:Y:S02]  /*0300*/  UTMACCTL.PF [UR4] ;  /* 0x00000000040079b9 */ /* 0x0007e40008040000 */
[----:B---3--:R-:W-:Y:S01]  /*0310*/  NOP ;  /* 0x0000000000007918 */ /* 0x008fe20000000000 */
.L_x_5:
[----:B------:R-:W-:Y:S05]  /*0320*/  BSYNC.RECONVERGENT B0 ;  /* 0x0000000000007941 */ /* 0x000fea0003800200 */
.L_x_4:
[----:B------:R-:W-:Y:S04]  /*0330*/  BSSY.RECONVERGENT B0, `(.L_x_6) ;  /* 0x000000a000007945 */ /* 0x000fe80003800200 */
        /* <DEDUP_REMOVED lines=9> */
.L_x_7:
[----:B------:R-:W-:Y:S05]  /*03d0*/  BSYNC.RECONVERGENT B0 ;  /* 0x0000000000007941 */ /* 0x000fea0003800200 */
.L_x_6:
[----:B------:R-:W3:Y:S01]  /*03e0*/  LDCU.64 UR4, c[0x0][0x888] ;  /* 0x00011100ff0477ac */ /* 0x000ee20008000a00 */
[----:B------:R-:W-:Y:S02]  /*03f0*/  UISETP.EQ.U32.AND UP2, UPT, UR8, URZ, UPT ;  /* 0x000000ff0800728c */ /* 0x000fe4000bf42070 */
[----:B------:R-:W-:Y:S02]  /*0400*/  UPLOP3.LUT UP3, UPT, UPT, UPT, UPT, 0x80, 0x8 ;  /* 0x000000000008789c */ /* 0x000fe40003f6f070 */
[----:B---3--:R-:W-:-:S04]  /*0410*/  UISETP.NE.U32.AND UP0, UPT, UR4, URZ, UPT ;  /* 0x000000ff0400728c */ /* 0x008fc8000bf05070 */
[----:B------:R-:W-:-:S04]  /*0420*/  UISETP.NE.AND.EX UP1, UPT, UR5, URZ, UPT, UP0 ;  /* 0x000000ff0500728c */ /* 0x000fc8000bf25300 */
[----:B------:R-:W-:-:S04]  /*0430*/  UISETP.EQ.OR.EX UP4, UPT, UR9, URZ, !UP1, UP2 ;  /* 0x000000ff0900728c */ /* 0x000fc8000cf82720 */
[----:B------:R-:W-:-:S06]  /*0440*/  UP2UR UR4, UPR, URZ, 0x10 ;  /* 0x00000010ff047883 */ /* 0x000fcc0008000000 */
[----:B------:R-:W-:Y:S01]  /*0450*/  MOV R49, UR4 ;  /* 0x0000000400317c02 */ /* 0x000fe20008000f00 */
[----:B------:R-:W-:Y:S06]  /*0460*/  BRA.U !UP4, `(.L_x_8) ;  /* 0x000000010c207547 */ /* 0x000fec000b800000 */
[----:B------:R-:W-:Y:S01]  /*0470*/  UISETP.NE.U32.AND UP2, UPT, UR8, URZ, UPT ;  /* 0x000000ff0800728c */ /* 0x000fe2000bf45070 */
[----:B-----5:R-:W-:Y:S01]  /*0480*/  FSETP.NEU.AND P0, PT, R26, RZ, PT ;  /* 0x000000ff1a00720b */ /* 0x020fe20003f0d000 */
[----:B------:R-:W-:Y:S02]  /*0490*/  USEL UR4, URZ, 0xffffffff, UP1 ;  /* 0xffffffffff047887 */ /* 0x000fe40008800000 */
[----:B------:R-:W-:-:S10]  /*04a0*/  UISETP.NE.AND.EX UP2, UPT, UR9, URZ, UPT, UP2 ;  /* 0x000000ff0900728c */ /* 0x000fd4000bf45320 */
[----:B------:R-:W-:Y:S01]  /*04b0*/  VOTEU.ANY UP0, P0 ;  /* 0x0000000000ff7886 */ /* 0x000fe20000000100 */
[----:B------:R-:W-:-:S04]  /*04c0*/  @!UP2 USEL UR4, URZ, 0xffffffff, UP0 ;  /* 0xffffffffff04a887 */ /* 0x000fc80008000000 */
[----:B------:R-:W-:-:S04]  /*04d0*/  ULOP3.LUT UR4, UR4, 0x1, URZ, 0xc0, !UPT ;  /* 0x0000000104047892 */ /* 0x000fc8000f8ec0ff */
[----:B------:R-:W-:-:S11]  /*04e0*/  UISETP.NE.U32.AND UP3, UPT, UR4, 0x1, UPT ;  /* 0x000000010400788c */ /* 0x000fd6000bf65070 */
.L_x_8:
[----:B------:R-:W3:Y:S02]  /*04f0*/  SHFL.IDX PT, R2, R46, RZ, 0x1f ;  /* 0x00001fff2e027589 */ /* 0x000ee400000e0000 */
[----:B---3--:R-:W-:-:S13]  /*0500*/  ISETP.NE.AND P0, PT, R2, RZ, PT ;  /* 0x000000ff0200720c */ /* 0x008fda0003f05270 */
[----:B------:R-:W-:Y:S05]  /*0510*/  @P0 BRA `(.L_x_9) ;  /* 0x0000000400140947 */ /* 0x000fea0003800000 */
[----:B------:R-:W-:Y:S01]  /*0520*/  ELECT P0, URZ, PT ;  /* 0x0000000000ff782f */ /* 0x000fe20003800000 */
[----:B------:R-:W-:-:S12]  /*0530*/  BSSY.RECONVERGENT B0, `(.L_x_9) ;  /* 0x0000043000007945 */ /* 0x000fd80003800200 */
[----:B------:R-:W-:Y:S05]  /*0540*/  @!P0 BRA `(.L_x_10) ;  /* 0x0000000400048947 */ /* 0x000fea0003800000 */
[----:B------:R-:W3:Y:S01]  /*0550*/  S2UR UR4, SR_CgaCtaId ;  /* 0x00000000000479c3 */ /* 0x000ee20000008800 */
[----:B------:R-:W-:Y:S01]  /*0560*/  UMOV UR5, 0x400 ;  /* 0x0000040000057882 */ /* 0x000fe20000000000 */
[----:B------:R-:W-:Y:S01]  /*0570*/  UMOV UR8, 0x1 ;  /* 0x0000000100087882 */ /* 0x000fe20000000000 */
[----:B------:R-:W-:Y:S01]  /*0580*/  UMOV UR6, 0x2 ;  /* 0x0000000200067882 */ /* 0x000fe20000000000 */
[----:B------:R-:W-:-:S04]  /*0590*/  UIADD3 UR8, UPT, UPT, -UR8, 0x100000, URZ ;  /* 0x0010000008087890 */ /* 0x000fc8000fffe1ff */
[----:B------:R-:W-:Y:S02]  /*05a0*/  USHF.L.U32 UR9, UR8, 0xb, URZ ;  /* 0x0000000b08097899 */ /* 0x000fe400080006ff */
[----:B------:R-:W-:Y:S02]  /*05b0*/  USHF.L.U32 UR8, UR8, 0x1, URZ ;  /* 0x0000000108087899 */ /* 0x000fe400080006ff */
[----:B------:R-:W-:-:S04]  /*05c0*/  UIADD3 UR6, UPT, UPT, -UR6, 0x100000, URZ ;  /* 0x0010000006067890 */ /* 0x000fc8000fffe1ff */
[----:B------:R-:W-:Y:S02]  /*05d0*/  USHF.L.U32 UR7, UR6, 0xb, URZ ;  /* 0x0000000b06077899 */ /* 0x000fe400080006ff */
[----:B------:R-:W-:Y:S02]  /*05e0*/  USHF.L.U32 UR6, UR6, 0x1, URZ ;  /* 0x0000000106067899 */ /* 0x000fe400080006ff */
[----:B---3--:R-:W-:Y:S01]  /*05f0*/  ULEA UR4, UR4, UR5, 0x18 ;  /* 0x0000000504047291 */ /* 0x008fe2000f8ec0ff */
[----:B------:R-:W3:Y:S11]  /*0600*/  FENCE.VIEW.ASYNC.S ;  /* 0x00000000000073c6 */ /* 0x000ef60000000000 */
[----:B---3--:R3:W4:Y:S01]  /*0610*/  SYNCS.EXCH.64 URZ, [UR4], UR8 ;  /* 0x0000000804ff75b2 */ /* 0x0087220008000100 */
[----:B------:R3:W1:Y:S01]  /*0620*/  SYNCS.EXCH.64 URZ, [UR4+0xd0], UR6 ;  /* 0x0000d00604ff75b2 */ /* 0x0006620008000100 */
        /* <DEDUP_REMOVED lines=49> */
[----:B------:R3:W1:Y:S02]  /*0940*/  SYNCS.EXCH.64 URZ, [UR4+0x198], UR6 ;  /* 0x0001980604ff75b2 */ /* 0x0006640008000100 */
[----:B---34-:R-:W-:Y:S01]  /*0950*/  NOP ;  /* 0x0000000000007918 */ /* 0x018fe20000000000 */
.L_x_10:
[----:B------:R-:W-:Y:S05]  /*0960*/  BSYNC.RECONVERGENT B0 ;  /* 0x0000000000007941 */ /* 0x000fea0003800200 */
.L_x_9:
[----:B------:R-:W3:Y:S01]  /*0970*/  SHFL.IDX PT, R2, R46, RZ, 0x1f ;  /* 0x00001fff2e027589 */ /* 0x000ee200000e0000 */
[----:B------:R-:W-:Y:S01]  /*0980*/  NOP ;  /* 0x0000000000007918 */ /* 0x000fe20000000000 */
[----:B---3--:R-:W-:-:S13]  /*0990*/  ISETP.NE.AND P0, PT, R2, 0x1, PT ;  /* 0x000000010200780c */ /* 0x008fda0003f05270 */
[----:B------:R-:W-:Y:S05]  /*09a0*/  @P0 BRA `(.L_x_11) ;  /* 0x0000000000500947 */ /* 0x000fea0003800000 */
        /* <DEDUP_REMOVED lines=9> */
[----:B------:R-:W-:Y:S01]  /*0a40*/  USHF.L.U32 UR6, UR6, 0x1, URZ ;  /* 0x0000000106067899 */ /* 0x000fe200080006ff */
[----:B------:R-:W-:Y:S01]  /*0a50*/  ELECT P0, URZ, PT ;  /* 0x0000000000ff782f */ /* 0x000fe20003800000 */
[----:B---3--:R-:W-:Y:S01]  /*0a60*/  ULEA UR4, UR4, UR5, 0x18 ;  /* 0x0000000504047291 */ /* 0x008fe2000f8ec0ff */
[----:B------:R-:W3:Y:S11]  /*0a70*/  FENCE.VIEW.ASYNC.S ;  /* 0x00000000000073c6 */ /* 0x000ef60000000000 */
[----:B---3--:R3:W4:Y:S01]  /*0a80*/  SYNCS.EXCH.64 URZ, [UR4+0x1a0], UR8 ;  /* 0x0001a00804ff75b2 */ /* 0x0087220008000100 */
[----:B------:R3:W1:Y:S01]  /*0a90*/  SYNCS.EXCH.64 URZ, [UR4+0x1b8], UR6 ;  /* 0x0001b80604ff75b2 */ /* 0x0006620008000100 */
[----:B------:R3:W1:Y:S01]  /*0aa0*/  SYNCS.EXCH.64 URZ, [UR4+0x1a8], UR8 ;  /* 0x0001a80804ff75b2 */ /* 0x0006620008000100 */
[----:B------:R3:W1:Y:S01]  /*0ab0*/  SYNCS.EXCH.64 URZ, [UR4+0x1c0], UR6 ;  /* 0x0001c00604ff75b2 */ /* 0x0006620008000100 */
[----:B------:R3:W1:Y:S01]  /*0ac0*/  SYNCS.EXCH.64 URZ, [UR4+0x1b0], UR8 ;  /* 0x0001b00804ff75b2 */ /* 0x0006620008000100 */
[----:B------:R3:W1:Y:S01]  /*0ad0*/  SYNCS.EXCH.64 URZ, [UR4+0x1c8], UR6 ;  /* 0x0001c80604ff75b2 */ /* 0x0006620008000100 */
[----:B------:R-:W-:Y:S01]  /*0ae0*/  NOP ;  /* 0x0000000000007918 */ /* 0x000fe20000000000 */
.L_x_11:
[----:B------:R-:W2:Y:S01]  /*0af0*/  SHFL.IDX PT, R2, R46, RZ, 0x1f ;  /* 0x00001fff2e027589 */ /* 0x000ea200000e0000 */
[----:B------:R-:W-:Y:S01]  /*0b00*/  NOP ;  /* 0x0000000000007918 */ /* 0x000fe20000000000 */
[----:B--2---:R-:W-:-:S13]  /*0b10*/  ISETP.NE.AND P0, PT, R2, 0x3, PT ;  /* 0x000000030200780c */ /* 0x004fda0003f05270 */
[----:B------:R-:W-:Y:S05]  /*0b20*/  @P0 BRA `(.L_x_12) ;  /* 0x0000000000300947 */ /* 0x000fea0003800000 */
[----:B---3--:R-:W2:Y:S01]  /*0b30*/  S2UR UR4, SR_CgaCtaId ;  /* 0x00000000000479c3 */ /* 0x008ea20000008800 */
[----:B------:R-:W-:Y:S01]  /*0b40*/  UMOV UR6, 0x400 ;  /* 0x0000040000067882 */ /* 0x000fe20000000000 */
[----:B------:R-:W-:Y:S01]  /*0b50*/  UMOV UR5, 0x20 ;  /* 0x0000002000057882 */ /* 0x000fe20000000000 */
[----:B------:R-:W-:Y:S01]  /*0b60*/  ELECT P0, URZ, PT ;  /* 0x0000000000ff782f */ /* 0x000fe20003800000 */
[----:B--2---:R-:W-:Y:S02]  /*0b70*/  ULEA UR6, UR4, UR6, 0x18 ;  /* 0x0000000604067291 */ /* 0x004fe4000f8ec0ff */
[----:B------:R-:W-:-:S04]  /*0b80*/  UIADD3 UR4, UPT, UPT, -UR5, 0x100000, URZ ;  /* 0x0010000005047890 */ /* 0x000fc8000fffe1ff */
[----:B------:R-:W-:Y:S02]  /*0b90*/  USHF.L.U32 UR5, UR4, 0xb, URZ ;  /* 0x0000000b04057899 */ /* 0x000fe400080006ff */
[----:B------:R-:W-:Y:S01]  /*0ba0*/  USHF.L.U32 UR4, UR4, 0x1, URZ ;  /* 0x0000000104047899 */ /* 0x000fe200080006ff */
[----:B------:R-:W2:Y:S11]  /*0bb0*/  FENCE.VIEW.ASYNC.S ;  /* 0x00000000000073c6 */ /* 0x000eb60000000000 */
[----:B--2---:R2:W3:Y:S01]  /*0bc0*/  SYNCS.EXCH.64 URZ, [UR6+0x1d0], UR4 ;  /* 0x0001d00406ff75b2 */ /* 0x0044e20008000100 */
[----:B------:R2:W1:Y:S01]  /*0bd0*/  SYNCS.EXCH.64 URZ, [UR6+0x1d8], UR4 ;  /* 0x0001d80406ff75b2 */ /* 0x0004620008000100 */
[----:B------:R-:W-:Y:S01]  /*0be0*/  NOP ;  /* 0x0000000000007918 */ /* 0x000fe20000000000 */
.L_x_12:
[----:B------:R-:W4:Y:S01]  /*0bf0*/  SHFL.IDX PT, R2, R46, RZ, 0x1f ;  /* 0x00001fff2e027589 */ /* 0x000f2200000e0000 */
[----:B------:R-:W-:Y:S01]  /*0c00*/  NOP ;  /* 0x0000000000007918 */ /* 0x000fe20000000000 */
[----:B----4-:R-:W-:-:S13]  /*0c10*/  ISETP.NE.AND P0, PT, R2, 0x4, PT ;  /* 0x000000040200780c */ /* 0x010fda0003f05270 */
[----:B------:R-:W-:Y:S05]  /*0c20*/  @P0 BRA `(.L_x_13) ;  /* 0x00000000004c0947 */ /* 0x000fea0003800000 */
[----:B--23--:R-:W2:Y:S01]  /*0c30*/  S2UR UR6, SR_CgaCtaId ;  /* 0x00000000000679c3 */ /* 0x00cea20000008800 */
[----:B------:R-:W-:Y:S01]  /*0c40*/  UMOV UR4, 0x1e0 ;  /* 0x000001e000047882 */ /* 0x000fe20000000000 */
[----:B------:R-:W-:Y:S01]  /*0c50*/  UMOV UR5, 0x400 ;  /* 0x0000040000057882 */ /* 0x000fe20000000000 */
[----:B------:R-:W-:Y:S01]  /*0c60*/  USEL UR4, UR4, 0x1a0, UP3 ;  /* 0x000001a004047887 */ /* 0x000fe20009800000 */
[----:B------:R-:W-:Y:S01]  /*0c70*/  UMOV UR8, 0x1 ;  /* 0x0000000100087882 */ /* 0x000fe20000000000 */
[----:B------:R-:W-:Y:S01]  /*0c80*/  ELECT P0, URZ, PT ;  /* 0x0000000000ff782f */ /* 0x000fe20003800000 */
[----:B------:R-:W-:-:S04]  /*0c90*/  UIADD3 UR8, UPT, UPT, -UR8, 0x100000, URZ ;  /* 0x0010000008087890 */ /* 0x000fc8000fffe1ff */
[----:B------:R-:W-:Y:S02]  /*0ca0*/  USHF.L.U32 UR9, UR8, 0xb, URZ ;  /* 0x0000000b08097899 */ /* 0x000fe400080006ff */
[----:B------:R-:W-:Y:S02]  /*0cb0*/  USHF.L.U32 UR8, UR8, 0x1, URZ ;  /* 0x0000000108087899 */ /* 0x000fe400080006ff */
[----:B--2---:R-:W-:Y:S02]  /*0cc0*/  ULEA UR6, UR6, UR5, 0x18 ;  /* 0x0000000506067291 */ /* 0x004fe4000f8ec0ff */
[----:B------:R-:W-:-:S04]  /*0cd0*/  UIADD3 UR4, UPT, UPT, -UR4, 0x100000, URZ ;  /* 0x0010000004047890 */ /* 0x000fc8000fffe1ff */
[----:B------:R-:W-:Y:S02]  /*0ce0*/  USHF.L.U32 UR5, UR4, 0xb, URZ ;  /* 0x0000000b04057899 */ /* 0x000fe400080006ff */
[----:B------:R-:W-:Y:S01]  /*0cf0*/  USHF.L.U32 UR4, UR4, 0x1, URZ ;  /* 0x0000000104047899 */ /* 0x000fe200080006ff */
[----:B------:R-:W2:Y:S03]  /*0d00*/  FENCE.VIEW.ASYNC.S ;  /* 0x00000000000073c6 */ /* 0x000ea60000000000 */
[----:B--2---:R4:W2:Y:S08]  /*0d10*/  SYNCS.EXCH.64 URZ, [UR6+0x1e0], UR8 ;  /* 0x0001e00806ff75b2 */ /* 0x0048b00008000100 */
[----:B------:R4:W3:Y:S01]  /*0d20*/  SYNCS.EXCH.64 URZ, [UR6+0x1f0], UR4 ;  /* 0x0001f00406ff75b2 */ /* 0x0008e20008000100 */
[----:B------:R4:W1:Y:S01]  /*0d30*/  SYNCS.EXCH.64 URZ, [UR6+0x1e8], UR8 ;  /* 0x0001e80806ff75b2 */ /* 0x0008620008000100 */
[----:B------:R4:W1:Y:S02]  /*0d40*/  SYNCS.EXCH.64 URZ, [UR6+0x1f8], UR4 ;  /* 0x0001f80406ff75b2 */ /* 0x0008640008000100 */
[----:B----4-:R-:W-:Y:S01]  /*0d50*/  NOP ;  /* 0x0000000000007918 */ /* 0x010fe20000000000 */
.L_x_13:
[----:B------:R-:W4:Y:S01]  /*0d60*/  SHFL.IDX PT, R2, R46, RZ, 0x1f ;  /* 0x00001fff2e027589 */ /* 0x000f2200000e0000 */
[----:B------:R-:W-:Y:S01]  /*0d70*/  NOP ;  /* 0x0000000000007918 */ /* 0x000fe20000000000 */
[----:B----4-:R-:W-:-:S13]  /*0d80*/  ISETP.NE.AND P0, PT, R2, 0x5, PT ;  /* 0x000000050200780c */ /* 0x010fda0003f05270 */
[----:B------:R-:W-:Y:S05]  /*0d90*/  @P0 BRA `(.L_x_14) ;  /* 0x0000000000580947 */ /* 0x000fea0003800000 */
[----:B--23--:R-:W2:Y:S01]  /*0da0*/  S2UR UR4, SR_CgaCtaId ;  /* 0x00000000000479c3 */ /* 0x00cea20000008800 */
        /* <DEDUP_REMOVED lines=10> */
[----:B--2---:R-:W-:Y:S01]  /*0e50*/  ULEA UR4, UR4, UR5, 0x18 ;  /* 0x0000000504047291 */ /* 0x004fe2000f8ec0ff */
[----:B------:R-:W2:Y:S11]  /*0e60*/  FENCE.VIEW.ASYNC.S ;  /* 0x00000000000073c6 */ /* 0x000eb60000000000 */
[----:B--2---:R4:W2:Y:S01]  /*0e70*/  SYNCS.EXCH.64 URZ, [UR4+0x200], UR8 ;  /* 0x0002000804ff75b2 */ /* 0x0048a20008000100 */
[----:B------:R4:W3:Y:S01]  /*0e80*/  SYNCS.EXCH.64 URZ, [UR4+0x220], UR6 ;  /* 0x0002200604ff75b2 */ /* 0x0008e20008000100 */
[----:B------:R4:W1:Y:S01]  /*0e90*/  SYNCS.EXCH.64 URZ, [UR4+0x208], UR8 ;  /* 0x0002080804ff75b2 */ /* 0x0008620008000100 */
[----:B------:R4:W1:Y:S01]  /*0ea0*/  SYNCS.EXCH.64 URZ, [UR4+0x228], UR6 ;  /* 0x0002280604ff75b2 */ /* 0x0008620008000100 */
[----:B------:R4:W1:Y:S01]  /*0eb0*/  SYNCS.EXCH.64 URZ, [UR4+0x210], UR8 ;  /* 0x0002100804ff75b2 */ /* 0x0008620008000100 */
[----:B------:R4:W1:Y:S01]  /*0ec0*/  SYNCS.EXCH.64 URZ, [UR4+0x230], UR6 ;  /* 0x0002300604ff75b2 */ /* 0x0008620008000100 */
[----:B------:R4:W1:Y:S01]  /*0ed0*/  SYNCS.EXCH.64 URZ, [UR4+0x218], UR8 ;  /* 0x0002180804ff75b2 */ /* 0x0008620008000100 */
[----:B------:R4:W1:Y:S02]  /*0ee0*/  SYNCS.EXCH.64 URZ, [UR4+0x238], UR6 ;  /* 0x0002380604ff75b2 */ /* 0x0008640008000100 */
[----:B----4-:R-:W-:Y:S01]  /*0ef0*/  NOP ;  /* 0x0000000000007918 */ /* 0x010fe20000000000 */
.L_x_14:
[----:B------:R-:W4:Y:S01]  /*0f00*/  SHFL.IDX PT, R2, R46, RZ, 0x1f ;  /* 0x00001fff2e027589 */ /* 0x000f2200000e0000 */
[----:B------:R-:W1:Y:S01]  /*0f10*/  S2UR UR54, SR_CgaCtaId ;  /* 0x00000000003679c3 */ /* 0x000e620000008800 */
[----:B------:R-:W-:Y:S01]  /*0f20*/  NOP ;  /* 0x0000000000007918 */ /* 0x000fe20000000000 */
[----:B----4-:R-:W-:-:S13]  /*0f30*/  ISETP.NE.AND P0, PT, R2, 0x3, PT ;  /* 0x000000030200780c */ /* 0x010fda0003f05270 */
[----:B-1----:R-:W-:Y:S05]  /*0f40*/  @P0 BRA `(.L_x_15) ;  /* 0x0000000000340947 */ /* 0x002fea0003800000 */
[----:B--23--:R-:W-:Y:S01]  /*0f50*/  UMOV UR4, 0x400 ;  /* 0x0000040000047882 */ /* 0x00cfe20000000000 */
[----:B------:R-:W-:Y:S01]  /*0f60*/  UMOV UR6, 0x20 ;  /* 0x0000002000067882 */ /* 0x000fe20000000000 */
[----:B------:R-:W-:Y:S02]  /*0f70*/  ULEA UR4, UR54, UR4, 0x18 ;  /* 0x0000000436047291 */ /* 0x000fe4000f8ec0ff */
[----:B------:R-:W-:-:S04]  /*0f80*/  UIADD3 UR6, UPT, UPT, -UR6, 0x100000, URZ ;  /* 0x0010000006067890 */ /* 0x000fc8000fffe1ff */
[----:B------:R-:W-:Y:S02]  /*0f90*/  USHF.L.U32 UR7, UR6, 0xb, URZ ;  /* 0x0000000b06077899 */ /* 0x000fe400080006ff */
[----:B------:R-:W-:Y:S01]  /*0fa0*/  USHF.L.U32 UR6, UR6, 0x1, URZ ;  /* 0x0000000106067899 */ /* 0x000fe200080006ff */
[----:B------:R-:W-:Y:S01]  /*0fb0*/  ELECT P0, URZ, PT ;  /* 0x0000000000ff782f */ /* 0x000fe20003800000 */
[----:B------:R-:W1:Y:S10]  /*0fc0*/  FENCE.VIEW.ASYNC.S ;  /* 0x00000000000073c6 */ /* 0x000e740000000000 */
[----:B-1----:R1:W4:Y:S01]  /*0fd0*/  SYNCS.EXCH.64 URZ, [UR4+0x240], UR6 ;  /* 0x0002400604ff75b2 */ /* 0x0023220008000100 */
[----:B------:R1:W2:Y:S01]  /*0fe0*/  SYNCS.EXCH.64 URZ, [UR4+0x250], UR6 ;  /* 0x0002500604ff75b2 */ /* 0x0002a20008000100 */
[----:B------:R1:W3:Y:S01]  /*0ff0*/  SYNCS.EXCH.64 URZ, [UR4+0x248], UR6 ;  /* 0x0002480604ff75b2 */ /* 0x0002e20008000100 */
[----:B------:R1:W1:Y:S01]  /*1000*/  SYNCS.EXCH.64 URZ, [UR4+0x258], UR6 ;  /* 0x0002580604ff75b2 */ /* 0x0002620008000100 */
[----:B------:R-:W-:Y:S01]  /*1010*/  NOP ;  /* 0x0000000000007918 */ /* 0x000fe20000000000 */
.L_x_15:
[----:B-123--:R-:W1:Y:S01]  /*1020*/  LDCU UR4, c[0x0][0x36c] ;  /* 0x00006d80ff0477ac */ /* 0x00ee620008000800 */
[----:B------:R-:W-:Y:S01]  /*1030*/  ISETP.NE.OR P3, PT, R0, 0x2, !P3 ;  /* 0x000000020000780c */ /* 0x000fe20005f65670 */
[----:B------:R-:W-:Y:S01]  /*1040*/  NOP ;  /* 0x0000000000007918 */ /* 0x000fe20000000000 */
[----:B------:R-:W-:Y:S01]  /*1050*/  LOP3.LUT R0, R55, 0x1f, RZ, 0xc0, !PT ;  /* 0x0000001f37007812 */ /* 0x000fe200078ec0ff */
[----:B------:R-:W-:Y:S02]  /*1060*/  UISETP.NE.AND UP4, UPT, UR18, 0x2, UPT ;  /* 0x000000021200788c */ /* 0x000fe4000bf85270 */
[----:B------:R-:W-:Y:S02]  /*1070*/  UISETP.NE.AND UP5, UPT, UR18, URZ, UPT ;  /* 0x000000ff1200728c */ /* 0x000fe4000bfa5270 */
[----:B-1----:R-:W-:-:S09]  /*1080*/  UISETP.EQ.U32.AND UP6, UPT, UR4, 0x1, UPT ;  /* 0x000000010400788c */ /* 0x002fd2000bfc2070 */
[----:B------:R-:W-:Y:S05]  /*1090*/  BRA.U !UP6, `(.L_x_16) ;  /* 0x000000010e087547 */ /* 0x000fea000b800000 */
[----:B----4-:R-:W-:Y:S01]  /*10a0*/  UCGABAR_ARV ;  /* 0x00000000000079c7 */ /* 0x010fe20008000000 */
[----:B------:R-:W-:Y:S05]  /*10b0*/  BRA `(.L_x_17) ;  /* 0x0000000000047947 */ /* 0x000fea0003800000 */
.L_x_16:
[----:B----4-:R-:W-:Y:S01]  /*10c0*/  NOP ;  /* 0x0000000000007918 */ /* 0x010fe20000000000 */
.L_x_17:
[----:B------:R-:W1:Y:S01]  /*10d0*/  S2UR UR26, SR_CTAID.X ;  /* 0x00000000001a79c3 */ /* 0x000e620000002500 */
[----:B------:R-:W-:-:S05]  /*10e0*/  CS2R.32 R48, SR_CgaSize ;  /* 0x0000000000307805 */ /* 0x000fca0000008a00 */
[----:B------:R-:W-:-:S05]  /*10f0*/  IMAD R48, R48, -0xa0, RZ ;  /* 0xffffff6030307824 */ /* 0x000fca00078e02ff */
[----:B------:R-:W-:-:S14]  /*1100*/  R2UR UR5, R48 ;  /* 0x00000000300572ca */ /* 0x000fdc00000e0000 */
[----:B------:R-:W2:Y:S01]  /*1110*/  LDCU UR5, c[0x0][UR5+0x2b0] ;  /* 0x00005600050577ac */ /* 0x000ea20008000800 */
[----:B------:R-:W-:-:S05]  /*1120*/  CS2R.32 R48, SR_CgaSize ;  /* 0x0000000000307805 */ /* 0x000fca0000008a00 */
[----:B------:R-:W-:-:S05]  /*1130*/  IMAD R48, R48, -0xa0, RZ ;  /* 0xffffff6030307824 */ /* 0x000fca00078e02ff */
[----:B------:R-:W-:-:S14]  /*1140*/  R2UR UR4, R48 ;  /* 0x00000000300472ca */ /* 0x000fdc00000e0000 */
[----:B------:R-:W3:Y:S01]  /*1150*/  LDCU UR4, c[0x0][UR4+0x2b4] ;  /* 0x00005680040477ac */ /* 0x000ee20008000800 */
[----:B------:R-:W4:Y:S01]  /*1160*/  S2UR UR30, SR_CTAID.Y ;  /* 0x00000000001e79c3 */ /* 0x000f220000002600 */
[----:B------:R-:W-:-:S05]  /*1170*/  CS2R.32 R48, SR_CgaSize ;  /* 0x0000000000307805 */ /* 0x000fca0000008a00 */
[----:B------:R-:W-:-:S05]  /*1180*/  IMAD R48, R48, -0xa0, RZ ;  /* 0xffffff6030307824 */ /* 0x000fca00078e02ff */
[----:B------:R-:W-:-:S14]  /*1190*/  R2UR UR6, R48 ;  /* 0x00000000300672ca */ /* 0x000fdc00000e0000 */
[----:B------:R-:W3:Y:S01]  /*11a0*/  LDCU UR6, c[0x0][UR6+0x2a0] ;  /* 0x00005400060677ac */ /* 0x000ee20008000800 */
[----:B------:R-:W-:-:S05]  /*11b0*/  CS2R.32 R48, SR_CgaSize ;  /* 0x0000000000307805 */ /* 0x000fca0000008a00 */
[----:B------:R-:W-:-:S05]  /*11c0*/  IMAD R48, R48, -0xa0, RZ ;  /* 0xffffff6030307824 */ /* 0x000fca00078e02ff */
[----:B------:R-:W-:-:S14]  /*11d0*/  R2UR UR7, R48 ;  /* 0x00000000300772ca */ /* 0x000fdc00000e0000 */
[----:B------:R-:W3:Y:S01]  /*11e0*/  LDCU UR7, c[0x0][UR7+0x2a4] ;  /* 0x00005480070777ac */ /* 0x000ee20008000800 */
[----:B------:R-:W-:Y:S01]  /*11f0*/  USHF.L.U32 UR24, UR54, 0xa, URZ ;  /* 0x0000000a36187899 */ /* 0x000fe200080006ff */
[----:B------:R-:W3:Y:S01]  /*1200*/  LDCU UR19, c[0x0][0xb24] ;  /* 0x00016480ff1377ac */ /* 0x000ee20008000800 */
[----:B------:R-:W3:Y:S01]  /*1210*/  LDCU UR42, c[0x0][0xb24] ;  /* 0x00016480ff2a77ac */ /* 0x000ee20008000800 */
[----:B-1----:R-:W-:Y:S01]  /*1220*/  I2FP.F32.U32 R3, UR26 ;  /* 0x0000001a00037c45 */ /* 0x002fe20008201000 */
[----:B------:R-:W1:Y:S04]  /*1230*/  LDCU UR22, c[0x0][0xb30] ;  /* 0x00016600ff1677ac */ /* 0x000e680008000800 */
[----:B--2---:R-:W-:Y:S01]  /*1240*/  FMUL R3, R3, UR5 ;  /* 0x0000000503037c20 */ /* 0x004fe20008400000 */
[----:B------:R-:W-:Y:S01]  /*1250*/  ULOP3.LUT UR24, UR24, 0x400, URZ, 0xc0, !UPT ;  /* 0x0000040018187892 */ /* 0x000fe2000f8ec0ff */
[----:B----4-:R-:W-:-:S04]  /*1260*/  I2FP.F32.U32 R2, UR30 ;  /* 0x0000001e00027c45 */ /* 0x010fc80008201000 */
[----:B------:R-:W2:Y:S01]  /*1270*/  F2I.U32.TRUNC.NTZ R3, R3 ;  /* 0x0000000300037305 */ /* 0x000ea2000020f000 */
[----:B---3--:R-:W-:-:S07]  /*1280*/  FMUL R2, R2, UR4 ;  /* 0x0000000402027c20 */ /* 0x008fce0008400000 */
[----:B------:R-:W3:Y:S01]  /*1290*/  F2I.U32.TRUNC.NTZ R2, R2 ;  /* 0x0000000200027305 */ /* 0x000ee2000020f000 */
[----:B--2---:R-:W-:Y:S02]  /*12a0*/  R2UR UR5, R3 ;  /* 0x00000000030572ca */ /* 0x004fe400000e0000 */
[----:B---3--:R-:W-:Y:S02]  /*12b0*/  R2UR UR4, R2 ;  /* 0x00000000020472ca */ /* 0x008fe400000e0000 */
[----:B------:R-:W-:-:S09]  /*12c0*/  PRMT R2, RZ, 0x7610, R2 ;  /* 0x00007610ff027816 */ /* 0x000fd20000000002 */
[----:B------:R-:W-:-:S04]  /*12d0*/  UIADD3 UR5, UPT, UPT, -UR5, URZ, URZ ;  /* 0x000000ff05057290 */ /* 0x000fc8000fffe1ff */
[----:B------:R-:W-:Y:S02]  /*12e0*/  UIMAD UR5, UR6, UR5, UR26 ;  /* 0x00000005060572a4 */ /* 0x000fe4000f8e021a */
[----:B------:R-:W-:-:S04]  /*12f0*/  UIADD3 UR4, UPT, UPT, -UR4, URZ, URZ ;  /* 0x000000ff04047290 */ /* 0x000fc8000fffe1ff */
[----:B------:R-:W-:Y:S01]  /*1300*/  IMAD.U32 R48, RZ, RZ, UR5 ;  /* 0x00000005ff307e24 */ /* 0x000fe2000f8e00ff */
[----:B------:R-:W-:-:S06]  /*1310*/  UIMAD UR4, UR7, UR4, UR30 ;  /* 0x00000004070472a4 */ /* 0x000fcc000f8e021e */
[----:B------:R-:W-:Y:S01]  /*1320*/  IMAD.U32 R47, RZ, RZ, UR4 ;  /* 0x00000004ff2f7e24 */ /* 0x000fe2000f8e00ff */
[----:B-1----:R-:W-:Y:S06]  /*1330*/  BRA.U UP5, `(.L_x_18) ;  /* 0x00000001052c7547 */ /* 0x002fec000b800000 */
[----:B------:R-:W-:Y:S02]  /*1340*/  R2UR UR4, R47 ;  /* 0x000000002f0472ca */ /* 0x000fe400000e0000 */
[----:B------:R-:W-:-:S11]  /*1350*/  R2UR UR6, R48 ;  /* 0x00000000300672ca */ /* 0x000fd600000e0000 */
[----:B------:R-:W-:-:S04]  /*1360*/  UISETP.NE.AND UP0, UPT, UR4, URZ, UPT ;  /* 0x000000ff0400728c */ /* 0x000fc8000bf05270 */
[----:B------:R-:W-:-:S04]  /*1370*/  UISETP.EQ.OR UP0, UPT, UR6, URZ, !UP0 ;  /* 0x000000ff0600728c */ /* 0x000fc8000c702670 */
[----:B------:R-:W-:Y:S02]  /*1380*/  USEL UR5, URZ, 0x1, !UP0 ;  /* 0x00000001ff057887 */ /* 0x000fe4000c000000 */
[----:B------:R-:W-:-:S04]  /*1390*/  UISETP.NE.AND UP0, UPT, UR4, URZ, UPT ;  /* 0x000000ff0400728c */ /* 0x000fc8000bf05270 */
[----:B------:R-:W-:Y:S02]  /*13a0*/  USEL UR4, URZ, 0x2, UP0 ;  /* 0x00000002ff047887 */ /* 0x000fe40008000000 */
[----:B------:R-:W-:-:S04]  /*13b0*/  UISETP.NE.AND UP0, UPT, UR6, 0x1, UPT ;  /* 0x000000010600788c */ /* 0x000fc8000bf05270 */
[----:B------:R-:W-:-:S04]  /*13c0*/  USEL UR4, UR4, 0x2, UP0 ;  /* 0x0000000204047887 */ /* 0x000fc80008000000 */
[----:B------:R-:W-:-:S06]  /*13d0*/  UIADD3 UR4, UPT, UPT, UR5, UR4, URZ ;  /* 0x0000000405047290 */ /* 0x000fcc000fffe0ff */
[----:B------:R-:W-:-:S07]  /*13e0*/  IMAD.U32 R2, RZ, RZ, UR4 ;  /* 0x00000004ff027e24 */ /* 0x000fce000f8e00ff */
.L_x_18:
[----:B------:R-:W1:Y:S01]  /*13f0*/  S2UR UR36, SR_CTAID.Z ;  /* 0x00000000002479c3 */ /* 0x000e620000002700 */
[----:B------:R-:W-:-:S09]  /*1400*/  UISETP.GE.AND UP0, UPT, UR19, 0x1, UPT ;  /* 0x000000011300788c */ /* 0x000fd2000bf06270 */
[----:B------:R-:W-:Y:S05]  /*1410*/  BRA.U !UP0, `(.L_x_19) ;  /* 0x0000000108d07547 */ /* 0x000fea000b800000 */
[----:B------:R-:W2:Y:S01]  /*1420*/  LDCU UR20, c[0x0][0xb0c] ;  /* 0x00016180ff1477ac */ /* 0x000ea20008000800 */
[----:B------:R-:W3:Y:S01]  /*1430*/  LDCU.128 UR12, c[0x0][0xb10] ;  /* 0x00016200ff0c77ac */ /* 0x000ee20008000c00 */
[----:B------:R-:W4:Y:S01]  /*1440*/  LDCU UR6, c[0x0][0x370] ;  /* 0x00006e00ff0677ac */ /* 0x000f220008000800 */
[----:B------:R-:W1:Y:S01]  /*1450*/  LDCU UR7, c[0x0][0x374] ;  /* 0x00006e80ff0777ac */ /* 0x000e620008000800 */
[----:B------:R-:W1:Y:S01]  /*1460*/  LDCU UR21, c[0x0][0xb20] ;  /* 0x00016400ff1577ac */ /* 0x000e620008000800 */
[----:B--2---:R-:W-:Y:S02]  /*1470*/  UISETP.NE.AND UP0, UPT, UR20, 0x1, UPT ;  /* 0x000000011400788c */ /* 0x004fe4000bf05270 */
[----:B---3--:R-:W-:Y:S01]  /*1480*/  UIMAD.WIDE.U32 UR4, UR26, UR12, URZ ;  /* 0x0000000c1a0472a5 */ /* 0x008fe2000f8e00ff */
[----:B------:R-:W2:Y:S01]  /*1490*/  LDCU.64 UR8, c[0x0][0xb28] ;  /* 0x00016500ff0877ac */ /* 0x000ea20008000a00 */
[----:B----4-:R-:W-:Y:S02]  /*14a0*/  UIMAD.WIDE.U32 UR10, UR6, UR12, URZ ;  /* 0x0000000c060a72a5 */ /* 0x010fe4000f8e00ff */
[----:B------:R-:W-:-:S02]  /*14b0*/  USHF.R.U32.HI UR5, URZ, UR13, UR5 ;  /* 0x0000000dff057299 */ /* 0x000fc40008011605 */
[----:B------:R-:W-:Y:S02]  /*14c0*/  UISETP.NE.AND UP2, UPT, UR19, 0x1, UPT ;  /* 0x000000011300788c */ /* 0x000fe4000bf45270 */
[----:B------:R-:W-:Y:S01]  /*14d0*/  USEL UR5, UR26, UR5, !UP0 ;  /* 0x000000051a057287 */ /* 0x000fe2000c000000 */
[----:B------:R-:W-:Y:S01]  /*14e0*/  UMOV UR10, UR11 ;  /* 0x0000000b000a7c82 */ /* 0x000fe20008000000 */
[----:B------:R-:W-:Y:S02]  /*14f0*/  UIMAD.WIDE.U32 UR16, UR30, UR15, URZ ;  /* 0x0000000f1e1072a5 */ /* 0x000fe4000f8e00ff */
[----:B------:R-:W-:Y:S02]  /*1500*/  @UP0 USHF.R.U32.HI UR6, URZ, UR13, UR10 ;  /* 0x0000000dff060299 */ /* 0x000fe4000801160a */
[----:B------:R-:W-:Y:S02]  /*1510*/  UISETP.NE.AND UP0, UPT, UR14, 0x1, UPT ;  /* 0x000000010e00788c */ /* 0x000fe4000bf05270 */
[----:B-1----:R-:W-:-:S02]  /*1520*/  UIMAD.WIDE.U32 UR10, UR7, UR15, URZ ;  /* 0x0000000f070a72a5 */ /* 0x002fc4000f8e00ff */
[----:B--2---:R-:W-:Y:S01]  /*1530*/  UIMAD.WIDE.U32 UR12, UR6, UR8, URZ ;  /* 0x00000008060c72a5 */ /* 0x004fe2000f8e00ff */
[----:B------:R-:W-:Y:S02]  /*1540*/  UMOV UR4, UR17 ;  /* 0x0000001100047c82 */ /* 0x000fe40008000000 */
[----:B------:R-:W-:Y:S02]  /*1550*/  USHF.R.U32.HI UR4, URZ, UR21, UR4 ;  /* 0x00000015ff047299 */ /* 0x000fe40008011604 */
[----:B------:R-:W-:Y:S02]  /*1560*/  UMOV UR10, UR11 ;  /* 0x0000000b000a7c82 */ /* 0x000fe40008000000 */
[----:B------:R-:W-:Y:S01]  /*1570*/  UMOV UR12, UR13 ;  /* 0x0000000d000c7c82 */ /* 0x000fe20008000000 */
[----:B------:R-:W-:Y:S02]  /*1580*/  @UP0 USHF.R.U32.HI UR7, URZ, UR21, UR10 ;  /* 0x00000015ff070299 */ /* 0x000fe4000801160a */
[----:B------:R-:W-:-:S02]  /*1590*/  USEL UR4, UR30, UR4, !UP0 ;  /* 0x000000041e047287 */ /* 0x000fc4000c000000 */
[----:B------:R-:W-:Y:S02]  /*15a0*/  UIMAD.WIDE.U32 UR10, UR7, UR8, URZ ;  /* 0x00000008070a72a5 */ /* 0x000fe4000f8e00ff */
[----:B------:R-:W-:Y:S02]  /*15b0*/  @UP2 USHF.R.U32.HI UR6, URZ, UR9, UR12 ;  /* 0x00000009ff062299 */ /* 0x000fe4000801160c */
[----:B------:R-:W-:-:S03]  /*15c0*/  UIMAD.WIDE.U32 UR12, UR4, UR8, URZ ;  /* 0x00000008040c72a5 */ /* 0x000fc6000f8e00ff */
[----:B------:R-:W-:Y:S02]  /*15d0*/  UMOV UR10, UR11 ;  /* 0x0000000b000a7c82 */ /* 0x000fe40008000000 */
[----:B------:R-:W-:Y:S02]  /*15e0*/  @UP2 USHF.R.U32.HI UR7, URZ, UR9, UR10 ;  /* 0x00000009ff072299 */ /* 0x000fe4000801160a */
[----:B------:R-:W-:Y:S02]  /*15f0*/  UIMAD UR10, UR6, UR19, URZ ;  /* 0x00000013060a72a4 */ /* 0x000fe4000f8e02ff */
[----:B------:R-:W-:-:S04]  /*1600*/  UIMAD UR7, UR7, UR19, URZ ;  /* 0x00000013070772a4 */ /* 0x000fc8000f8e02ff */
[----:B------:R-:W-:-:S03]  /*1610*/  UISETP.GE.AND UP0, UPT, UR4, UR7, UPT ;  /* 0x000000070400728c */ /* 0x000fc6000bf06270 */
[----:B------:R-:W-:Y:S01]  /*1620*/  UMOV UR7, UR13 ;  /* 0x0000000d00077c82 */ /* 0x000fe20008000000 */
[----:B------:R-:W-:Y:S02]  /*1630*/  UISETP.GE.OR UP0, UPT, UR5, UR10, UP0 ;  /* 0x0000000a0500728c */ /* 0x000fe40008706670 */
[----:B------:R-:W-:Y:S02]  /*1640*/  UIMAD.WIDE.U32 UR10, UR5, UR8, URZ ;  /* 0x00000008050a72a5 */ /* 0x000fe4000f8e00ff */
[----:B------:R-:W-:Y:S02]  /*1650*/  USHF.R.U32.HI UR7, URZ, UR9, UR7 ;  /* 0x00000009ff077299 */ /* 0x000fe40008011607 */
[----:B------:R-:W-:Y:S02]  /*1660*/  UIADD3 UR10, UPT, UPT, -UR4, URZ, URZ ;  /* 0x000000ff040a7290 */ /* 0x000fe4000fffe1ff */
[----:B------:R-:W-:Y:S02]  /*1670*/  USEL UR7, UR4, UR7, !UP2 ;  /* 0x0000000704077287 */ /* 0x000fe4000d000000 */
[----:B------:R-:W-:Y:S01]  /*1680*/  UIMAD UR10, UR14, UR10, UR30 ;  /* 0x0000000a0e0a72a4 */ /* 0x000fe2000f8e021e */
[----:B------:R-:W-:Y:S01]  /*1690*/  @!UP0 UMOV UR8, UR11 ;  /* 0x0000000b00088c82 */ /* 0x000fe20008000000 */
[----:B------:R-:W-:-:S02]  /*16a0*/  UIADD3 UR11, UPT, UPT, -UR5, URZ, URZ ;  /* 0x000000ff050b7290 */ /* 0x000fc4000fffe1ff */
[----:B------:R-:W-:Y:S02]  /*16b0*/  @!UP0 USHF.R.U32.HI UR8, URZ, UR9, UR8 ;  /* 0x00000009ff088299 */ /* 0x000fe40008011608 */
[----:B------:R-:W-:Y:S02]  /*16c0*/  UIADD3 UR9, UPT, UPT, -UR7, URZ, URZ ;  /* 0x000000ff07097290 */ /* 0x000fe4000fffe1ff */
[----:B------:R-:W-:Y:S02]  /*16d0*/  @!UP0 USEL UR8, UR5, UR8, !UP2 ;  /* 0x0000000805088287 */ /* 0x000fe4000d000000 */
[----:B------:R-:W-:Y:S02]  /*16e0*/  UIMAD UR9, UR19, UR9, UR4 ;  /* 0x00000009130972a4 */ /* 0x000fe4000f8e0204 */
[----:B------:R-:W-:Y:S02]  /*16f0*/  @!UP0 UIADD3 UR7, UPT, UPT, UR7, -UR8, URZ ;  /* 0x8000000807078290 */ /* 0x000fe4000fffe0ff */
[----:B------:R-:W-:-:S02]  /*1700*/  @!UP0 UIMAD UR6, UR9, UR6, UR8 ;  /* 0x00000006090682a4 */ /* 0x000fc4000f8e0208 */
[----:B------:R-:W-:Y:S02]  /*1710*/  @!UP0 UIMAD UR4, UR7, UR19, UR5 ;  /* 0x00000013070482a4 */ /* 0x000fe4000f8e0205 */
[----:B------:R-:W-:Y:S02]  /*1720*/  UIMAD UR26, UR20, UR11, UR26 ;  /* 0x0000000b141a72a4 */ /* 0x000fe4000f8e021a */
[----:B------:R-:W-:Y:S01]  /*1730*/  UIMAD UR30, UR4, UR14, UR10 ;  /* 0x0000000e041e72a4 */ /* 0x000fe2000f8e020a */
[----:B------:R-:W-:Y:S02]  /*1740*/  @!UP0 UMOV UR5, UR6 ;  /* 0x0000000600058c82 */ /* 0x000fe40008000000 */
[----:B------:R-:W-:-:S12]  /*1750*/  UIMAD UR26, UR5, UR20, UR26 ;  /* 0x00000014051a72a4 */ /* 0x000fd8000f8e021a */
.L_x_19:
[----:B------:R-:W-:-:S09]  /*1760*/  UISETP.NE.AND UP0, UPT, UR22, 0x1, UPT ;  /* 0x000000011600788c */ /* 0x000fd2000bf05270 */
[----:B------:R-:W-:Y:S05]  /*1770*/  BRA.U UP0, `(.L_x_20) ;  /* 0x0000000100407547 */ /* 0x000fea000b800000 */
[----:B------:R-:W2:Y:S01]  /*1780*/  LDCU.128 UR8, c[0x0][0xb10] ;  /* 0x00016200ff0877ac */ /* 0x000ea20008000c00 */
[----:B------:R-:W3:Y:S01]  /*1790*/  LDCU UR12, c[0x0][0xb0c] ;  /* 0x00016180ff0c77ac */ /* 0x000ee20008000800 */
[----:B------:R-:W4:Y:S01]  /*17a0*/  LDCU UR13, c[0x0][0xb20] ;  /* 0x00016400ff0d77ac */ /* 0x000f220008000800 */
[----:B--2---:R-:W-:Y:S02]  /*17b0*/  UIMAD.WIDE.U32 UR4, UR26, UR8, URZ ;  /* 0x000000081a0472a5 */ /* 0x004fe4000f8e00ff */
[----:B------:R-:W-:Y:S02]  /*17c0*/  UIMAD.WIDE.U32 UR6, UR30, UR11, URZ ;  /* 0x0000000b1e0672a5 */ /* 0x000fe4000f8e00ff */
[----:B---3--:R-:W-:Y:S02]  /*17d0*/  UISETP.NE.AND UP0, UPT, UR12, 0x1, UPT ;  /* 0x000000010c00788c */ /* 0x008fe4000bf05270 */
[----:B------:R-:W-:-:S03]  /*17e0*/  USHF.R.U32.HI UR5, URZ, UR9, UR5 ;  /* 0x00000009ff057299 */ /* 0x000fc60008011605 */
[----:B------:R-:W-:Y:S01]  /*17f0*/  UMOV UR4, UR7 ;  /* 0x0000000700047c82 */ /* 0x000fe20008000000 */
[----:B------:R-:W-:Y:S02]  /*1800*/  USEL UR5, UR26, UR5, !UP0 ;  /* 0x000000051a057287 */ /* 0x000fe4000c000000 */
[----:B------:R-:W-:Y:S02]  /*1810*/  UISETP.NE.AND UP0, UPT, UR10, 0x1, UPT ;  /* 0x000000010a00788c */ /* 0x000fe4000bf05270 */
[----:B----4-:R-:W-:-:S04]  /*1820*/  USHF.R.U32.HI UR4, URZ, UR13, UR4 ;  /* 0x0000000dff047299 */ /* 0x010fc80008011604 */
[----:B------:R-:W-:-:S04]  /*1830*/  USEL UR4, UR30, UR4, !UP0 ;  /* 0x000000041e047287 */ /* 0x000fc8000c000000 */
[----:B------:R-:W-:Y:S02]  /*1840*/  UIADD3 UR6, UPT, UPT, UR5, -UR4, URZ ;  /* 0x8000000405067290 */ /* 0x000fe4000fffe0ff */
[----:B------:R-:W-:Y:S02]  /*1850*/  UIADD3 UR4, UPT, UPT, -UR5, UR4, URZ ;  /* 0x0000000405047290 */ /* 0x000fe4000fffe1ff */
[----:B------:R-:W-:Y:S02]  /*1860*/  UIMAD UR30, UR6, UR10, UR30 ;  /* 0x0000000a061e72a4 */ /* 0x000fe4000f8e021e */
[----:B------:R-:W-:-:S12]  /*1870*/  UIMAD UR26, UR4, UR12, UR26 ;  /* 0x0000000c041a72a4 */ /* 0x000fd8000f8e021a */
.L_x_20:
[----:B------:R-:W-:Y:S01]  /*1880*/  UISETP.NE.AND UP0, UPT, UR18, 0x2, UPT ;  /* 0x000000021200788c */ /* 0x000fe2000bf05270 */
[----:B------:R-:W-:Y:S09]  /*1890*/  BRA.U !UP6, `(.L_x_21) ;  /* 0x000000010e0c7547 */ /* 0x000ff2000b800000 */
[----:B------:R-:W-:Y:S01]  /*18a0*/  UCGABAR_WAIT ;  /* 0x0000000000007dc7 */ /* 0x000fe20008000000 */
[----:B------:R-:W-:Y:S01]  /*18b0*/  CCTL.IVALL ;  /* 0x00000000ff00798f */ /* 0x000fe20002000000 */
[----:B------:R-:W-:Y:S05]  /*18c0*/  BRA `(.L_x_22) ;  /* 0x0000000000047947 */ /* 0x000fea0003800000 */
.L_x_21:
[----:B------:R-:W-:Y:S06]  /*18d0*/  BAR.SYNC.DEFER_BLOCKING 0x0 ;  /* 0x0000000000007b1d */ /* 0x000fec0000010000 */
.L_x_22:
[----:B------:R-:W-:Y:S05]  /*18e0*/  BRA.U UP0, `(.L_x_23) ;  /* 0x0000001d00e87547 */ /* 0x000fea000b800000 */
[----:B------:R-:W2:Y:S01]  /*18f0*/  LDCU UR6, c[0x0][0x38c] ;  /* 0x00007180ff0677ac */ /* 0x000ea20008000800 */
[----:B------:R-:W-:Y:S01]  /*1900*/  PLOP3.LUT P1, PT, PT, PT, UP3, 0x80, 0x8 ;  /* 0x000000000008781c */ /* 0x000fe20003f2f038 */
[----:B------:R-:W-:Y:S01]  /*1910*/  IMAD.MOV.U32 R12, RZ, RZ, 0x1 ;  /* 0x00000001ff0c7424 */ /* 0x000fe200078e00ff */
[----:B------:R-:W-:Y:S01]  /*1920*/  ISETP.EQ.OR P2, PT, R0, RZ, P3 ;  /* 0x000000ff0000720c */ /* 0x000fe20001f42670 */
[----:B------:R-:W-:Y:S01]  /*1930*/  UISETP.NE.AND UP1, UPT, UR18, URZ, UPT ;  /* 0x000000ff1200728c */ /* 0x000fe2000bf25270 */
[----:B------:R-:W-:Y:S01]  /*1940*/  PLOP3.LUT P1, PT, P1, PT, PT, 0x8, 0x80 ;  /* 0x000000000080781c */ /* 0x000fe20000f2e170 */
[----:B------:R-:W-:Y:S01]  /*1950*/  USEL UR25, URZ, 0x1, UP4 ;  /* 0x00000001ff197887 */ /* 0x000fe2000a000000 */
[----:B------:R-:W-:Y:S01]  /*1960*/  CS2R R10, SRZ ;  /* 0x00000000000a7805 */ /* 0x000fe2000001ff00 */
[----:B------:R-:W-:Y:S01]  /*1970*/  IMAD.MOV.U32 R9, RZ, RZ, RZ ;  /* 0x000000ffff097224 */ /* 0x000fe200078e00ff */
[----:B------:R-:W3:Y:S01]  /*1980*/  LDCU UR39, c[0x0][0x370] ;  /* 0x00006e00ff2777ac */ /* 0x000ee20008000800 */
[----:B------:R-:W-:Y:S01]  /*1990*/  IMAD.MOV.U32 R8, RZ, RZ, 0x1 ;  /* 0x00000001ff087424 */ /* 0x000fe200078e00ff */
[----:B------:R-:W4:Y:S01]  /*19a0*/  LDCU.64 UR28, c[0x0][0x348] ;  /* 0x00006900ff1c77ac */ /* 0x000f220008000a00 */
[----:B------:R-:W-:-:S02]  /*19b0*/  USHF.R.U32.HI UR44, URZ, 0x5, UR24 ;  /* 0x00000005ff2c7899 */ /* 0x000fc40008011618 */
[----:B--2---:R-:W-:Y:S02]  /*19c0*/  UIADD3 UR5, UPT, UPT, UR6, 0x1f, URZ ;  /* 0x0000001f06057890 */ /* 0x004fe4000fffe0ff */
[----:B------:R-:W-:Y:S02]  /*19d0*/  UIADD3 UR45, UPT, UPT, UR6, 0x3e, URZ ;  /* 0x0000003e062d7890 */ /* 0x000fe4000fffe0ff */
[----:B------:R-:W-:Y:S01]  /*19e0*/  USHF.R.S32.HI UR4, URZ, 0x1f, UR5 ;  /* 0x0000001fff047899 */ /* 0x000fe20008011405 */
[----:B------:R-:W2:Y:S03]  /*19f0*/  LDCU UR38, c[0x0][0x374] ;  /* 0x00006e80ff2677ac */ /* 0x000ea60008000800 */
[----:B------:R-:W-:Y:S02]  /*1a00*/  ULEA.HI UR4, UR4, UR5, URZ, 0x5 ;  /* 0x0000000504047291 */ /* 0x000fe4000f8f28ff */
[----:B------:R-:W-:-:S02]  /*1a10*/  USEL UR25, UR25, 0x2, UP1 ;  /* 0x0000000219197887 */ /* 0x000fc40008800000 */
[----:B------:R-:W-:Y:S02]  /*1a20*/  USHF.R.S32.HI UR41, URZ, 0x5, UR4 ;  /* 0x00000005ff297899 */ /* 0x000fe40008011404 */
[----:B------:R-:W-:Y:S02]  /*1a30*/  UIADD3 UR4, UPT, UPT, UR6, -0x1, URZ ;  /* 0xffffffff06047890 */ /* 0x000fe4000fffe0ff */
[----:B------:R-:W-:Y:S02]  /*1a40*/  UISETP.LT.U32.AND UP0, UPT, UR41, 0x1a, UPT ;  /* 0x0000001a2900788c */ /* 0x000fe4000bf01070 */
[----:B------:R-:W-:Y:S02]  /*1a50*/  UISETP.GE.U32.AND UP2, UPT, UR4, -0x3f, UPT ;  /* 0xffffffc10400788c */ /* 0x000fe4000bf46070 */
[----:B------:R-:W-:Y:S01]  /*1a60*/  USEL UR40, UR41, 0x1a, UP0 ;  /* 0x0000001a29287887 */ /* 0x000fe20008000000 */
[----:B------:R-:W-:-:S03]  /*1a70*/  UMOV UR5, URZ ;  /* 0x000000ff00057c82 */ /* 0x000fc60008000000 */
[----:B------:R-:W-:Y:S02]  /*1a80*/  UIADD3 UR21, UPT, UPT, UR40, -0x1, URZ ;  /* 0xffffffff28157890 */ /* 0x000fe4000fffe0ff */
[----:B------:R-:W-:-:S03]  /*1a90*/  UIADD3 UR43, UPT, UPT, UR41, -UR40, URZ ;  /* 0x80000028292b7290 */ /* 0x000fc6000fffe0ff */
[----:B------:R-:W-:-:S04]  /*1aa0*/  @UP2 UIADD3 UR21, UPT, UPT, UR40, URZ, URZ ;  /* 0x000000ff28152290 */ /* 0x000fc8000fffe0ff */
[----:B--234-:R-:W-:-:S12]  /*1ab0*/  UIADD3 UR21, UPT, UPT, UR21, 0x1, URZ ;  /* 0x0000000115157890 */ /* 0x01cfd8000fffe0ff */
.L_x_43:
[----:B------:R-:W-:Y:S01]  /*1ac0*/  UISETP.NE.AND UP0, UPT, UR54, URZ, UPT ;  /* 0x000000ff3600728c */ /* 0x000fe2000bf05270 */
[----:B------:R-:W2:Y:S08]  /*1ad0*/  S2UR UR54, SR_CgaCtaId ;  /* 0x00000000003679c3 */ /* 0x000eb00000008800 */
[----:B------:R-:W-:Y:S05]  /*1ae0*/  BRA.U UP0, `(.L_x_24) ;  /* 0x0000000100347547 */ /* 0x000fea000b800000 */
[----:B------:R-:W3:Y:S01]  /*1af0*/  S2R R0, SR_CgaCtaId ;  /* 0x0000000000007919 */ /* 0x000ee20000008800 */
[----:B------:R-:W-:-:S04]  /*1b00*/  MOV R2, 0x400 ;  /* 0x0000040000027802 */ /* 0x000fc80000000f00 */
[----:B---3--:R-:W-:Y:S02]  /*1b10*/  LEA R0, R0, R2, 0x18 ;  /* 0x0000000200007211 */ /* 0x008fe400078ec0ff */
[----:B------:R-:W-:-:S03]  /*1b20*/  SHF.L.U32 R2, R8, 0x1f, RZ ;  /* 0x0000001f08027819 */ /* 0x000fc600000006ff */
[----:B------:R-:W-:-:S04]  /*1b30*/  IMAD R0, R9, 0x8, R0 ;  /* 0x0000000809007824 */ /* 0x000fc800078e0200 */
[----:B------:R-:W3:Y:S02]  /*1b40*/  SYNCS.PHASECHK.TRANS64.TRYWAIT P0, [R0+URZ+0x250], R2 ;  /* 0x00025002000075a7 */ /* 0x000ee400080011ff */
[----:B---3--:R-:W-:Y:S05]  /*1b50*/  @!P0 BRA `(.L_x_25) ;  /* 0x0000006800348947 */ /* 0x008fea0003800000 */
.L_x_145:
[----:B------:R-:W-:Y:S01]  /*1b60*/  VIADD R9, R9, 0x1 ;  /* 0x0000000109097836 */ /* 0x000fe20000000000 */
[----:B------:R3:W-:Y:S04]  /*1b70*/  SYNCS.ARRIVE.TRANS64.A1T0 RZ, [R0+URZ+0x240], RZ ;  /* 0x000240ff00ff79a7 */ /* 0x0007e800081000ff */
[----:B------:R-:W-:-:S04]  /*1b80*/  ISETP.NE.AND P0, PT, R9, 0x2, PT ;  /* 0x000000020900780c */ /* 0x000fc80003f05270 */
[----:B------:R-:W-:Y:S02]  /*1b90*/  SEL R9, R9, RZ, P0 ;  /* 0x000000ff09097207 */ /* 0x000fe40000000000 */
[----:B---3--:R-:W-:-:S04]  /*1ba0*/  SEL R0, RZ, 0x1, P0 ;  /* 0x00000001ff007807 */ /* 0x008fc80000000000 */
[----:B------:R-:W-:-:S07]  /*1bb0*/  LOP3.LUT R8, R8, R0, RZ, 0x3c, !PT ;  /* 0x0000000008087212 */ /* 0x000fce00078e3cff */
.L_x_24:
[----:B------:R-:W-:Y:S01]  /*1bc0*/  UMOV UR6, 0x400 ;  /* 0x0000040000067882 */ /* 0x000fe20000000000 */
[----:B------:R-:W-:Y:S01]  /*1bd0*/  SHF.L.U32 R0, R12, 0x1f, RZ ;  /* 0x0000001f0c007819 */ /* 0x000fe200000006ff */
[----:B--2---:R-:W-:Y:S02]  /*1be0*/  ULEA UR6, UR54, UR6, 0x18 ;  /* 0x0000000636067291 */ /* 0x004fe4000f8ec0ff */
[----:B------:R-:W-:Y:S02]  /*1bf0*/  UISETP.GE.U32.AND UP0, UPT, UR45, 0x3f, UPT ;  /* 0x0000003f2d00788c */ /* 0x000fe4000bf06070 */
[----:B------:R-:W-:Y:S02]  /*1c00*/  ULEA UR4, UR5, UR6, 0x3 ;  /* 0x0000000605047291 */ /* 0x000fe4000f8e18ff */
[----:B------:R-:W-:Y:S02]  /*1c10*/  USHF.L.U32 UR35, UR26, 0x6, URZ ;  /* 0x000000061a237899 */ /* 0x000fe400080006ff */
[----:B------:R-:W-:Y:S01]  /*1c20*/  ULEA UR11, UR30, UR44, 0x6 ;  /* 0x0000002c1e0b7291 */ /* 0x000fe2000f8e30ff */
[----:B------:R-:W-:-:S04]  /*1c30*/  UMOV UR13, URZ ;  /* 0x000000ff000d7c82 */ /* 0x000fc80008000000 */
[----:B------:R2:W3:Y:S01]  /*1c40*/  SYNCS.PHASECHK.TRANS64.TRYWAIT P0, [UR4+0xd0], R0 ;  /* 0x0000d000ff0075a7 */ /* 0x0004e20008001104 */
[----:B------:R-:W-:Y:S06]  /*1c50*/  BRA.U !UP0, `(.L_x_26) ;  /* 0x0000000108c07547 */ /* 0x000fec000b800000 */
[----:B------:R-:W-:Y:S01]  /*1c60*/  UMOV UR7, URZ ;  /* 0x000000ff00077c82 */ /* 0x000fe20008000000 */
[----:B------:R-:W-:-:S05]  /*1c70*/  UMOV UR4, UR5 ;  /* 0x0000000500047c82 */ /* 0x000fca0008000000 */
.L_x_32:
[----:B------:R-:W-:Y:S01]  /*1c80*/  ULEA UR33, UR4, UR6, 0x3 ;  /* 0x0000000604217291 */ /* 0x000fe2000f8e18ff */
[----:B---3--:R-:W-:Y:S01]  /*1c90*/  @!P3 MOV R2, 0x2000 ;  /* 0x000020000002b802 */ /* 0x008fe20000000f00 */
[----:B-1-34-:R-:W-:Y:S10]  /*1ca0*/  @P0 BRA `(.L_x_27) ;  /* 0x00000000000c0947 */ /* 0x01aff40003800000 */
[----:B------:R-:W-:-:S04]  /*1cb0*/  SHF.L.U32 R3, R12, 0x1f, RZ ;  /* 0x0000001f0c037819 */ /* 0x000fc800000006ff */
[----:B------:R-:W3:Y:S02]  /*1cc0*/  SYNCS.PHASECHK.TRANS64.TRYWAIT P0, [UR33+0xd0], R3 ;  /* 0x0000d003ff0075a7 */ /* 0x000ee40008001121 */
[----:B---3--:R-:W-:Y:S05]  /*1cd0*/  @!P0 BRA `(.L_x_28) ;  /* 0x0000006400e88947 */ /* 0x008fea0003800000 */
.L_x_27:
[----:B------:R3:W-:Y:S01]  /*1ce0*/  @!P3 SYNCS.ARRIVE.TRANS64 RZ, [UR33], R2 ;  /* 0x00000002ffffb9a7 */ /* 0x0007e20008000021 */
[----:B------:R-:W-:-:S04]  /*1cf0*/  ULOP3.LUT UR5, UR25, 0x2, URZ, 0xfc, !UPT ;  /* 0x0000000219057892 */ /* 0x000fc8000f8efcff */
[----:B------:R-:W-:-:S09]  /*1d00*/  UISETP.NE.AND UP0, UPT, UR5, 0x2, UPT ;  /* 0x000000020500788c */ /* 0x000fd2000bf05270 */
[----:B------:R-:W-:Y:S05]  /*1d10*/  BRA.U UP0, `(.L_x_29) ;  /* 0x0000000100047547 */ /* 0x000fea000b800000 */
[----:B-1----:R-:W-:Y:S05]  /*1d20*/  BPT.TRAP 0x1 ;  /* 0x000000040000795c */ /* 0x002fea0000300000 */
.L_x_29:
[----:B------:R-:W-:Y:S04]  /*1d30*/  BSSY.RECONVERGENT B0, `(.L_x_30) ;  /* 0x0000003000007945 */ /* 0x000fe80003800200 */
[----:B------:R-:W-:Y:S05]  /*1d40*/  @P2 BRA `(.L_x_31) ;  /* 0x0000000000042947 */ /* 0x000fea0003800000 */
[----:B-1----:R-:W-:Y:S05]  /*1d50*/  BPT.TRAP 0x1 ;  /* 0x000000040000795c */ /* 0x002fea0000300000 */
.L_x_31:
[----:B-1----:R-:W-:Y:S05]  /*1d60*/  BSYNC.RECONVERGENT B0 ;  /* 0x0000000000007941 */ /* 0x002fea0003800200 */
.L_x_30:
[----:B------:R-:W-:Y:S02]  /*1d70*/  UIADD3 UR5, UPT, UPT, UR4, 0x1, URZ ;  /* 0x0000000104057890 */ /* 0x000fe4000fffe0ff */
[----:B------:R-:W-:Y:S02]  /*1d80*/  ULEA UR32, UR4, UR6, 0xc ;  /* 0x0000000604207291 */ /* 0x000fe4000f8e60ff */
[----:B------:R-:W-:Y:S02]  /*1d90*/  UISETP.NE.AND UP0, UPT, UR5, 0x1a, UPT ;  /* 0x0000001a0500788c */ /* 0x000fe4000bf05270 */
[----:B------:R-:W-:Y:S02]  /*1da0*/  USHF.L.U32 UR34, UR7, 0x5, URZ ;  /* 0x0000000507227899 */ /* 0x000fe400080006ff */
[----:B------:R-:W-:Y:S02]  /*1db0*/  USEL UR9, URZ, 0x1, UP0 ;  /* 0x00000001ff097887 */ /* 0x000fe40008000000 */
[----:B------:R-:W-:-:S02]  /*1dc0*/  USEL UR5, UR5, URZ, UP0 ;  /* 0x000000ff05057287 */ /* 0x000fc40008000000 */
[----:B------:R-:W-:Y:S02]  /*1dd0*/  UIADD3 UR14, UP0, UPT, UR28, 0x180, URZ ;  /* 0x000001801c0e7890 */ /* 0x000fe4000ff1e0ff */
[----:B------:R-:W-:Y:S01]  /*1de0*/  ULEA UR8, UR5, UR6, 0x3 ;  /* 0x0000000605087291 */ /* 0x000fe2000f8e18ff */
[----:B------:R-:W-:Y:S01]  /*1df0*/  LOP3.LUT R12, R12, UR9, RZ, 0x3c, !PT ;  /* 0x000000090c0c7c12 */ /* 0x000fe2000f8e3cff */
[----:B------:R-:W-:Y:S02]  /*1e00*/  ULEA UR4, UR4, UR24, 0xb ;  /* 0x0000001804047291 */ /* 0x000fe4000f8e58ff */
[----:B------:R-:W-:Y:S01]  /*1e10*/  UIADD3 UR7, UPT, UPT, UR7, 0x1, URZ ;  /* 0x0000000107077890 */ /* 0x000fe2000fffe0ff */
[----:B--2---:R-:W-:Y:S01]  /*1e20*/  SHF.L.U32 R0, R12, 0x1f, RZ ;  /* 0x0000001f0c007819 */ /* 0x004fe200000006ff */
[----:B------:R-:W-:Y:S02]  /*1e30*/  UIADD3 UR16, UP1, UPT, UR28, 0x80, URZ ;  /* 0x000000801c107890 */ /* 0x000fe4000ff3e0ff */
[----:B------:R-:W-:Y:S01]  /*1e40*/  UIADD3.X UR15, UPT, UPT, URZ, UR29, URZ, UP0, !UPT ;  /* 0x0000001dff0f7290 */ /* 0x000fe200087fe4ff */
[----:B------:R4:W1:Y:S01]  /*1e50*/  SYNCS.PHASECHK.TRANS64.TRYWAIT P0, [UR8+0xd0], R0 ;  /* 0x0000d000ff0075a7 */ /* 0x0008620008001108 */
[----:B------:R-:W-:-:S02]  /*1e60*/  ULEA UR4, UR4, UR6, 0x1 ;  /* 0x0000000604047291 */ /* 0x000fc4000f8e08ff */
[----:B------:R-:W-:Y:S02]  /*1e70*/  UISETP.NE.AND UP0, UPT, UR7, UR21, UPT ;  /* 0x000000150700728c */ /* 0x000fe4000bf05270 */
[----:B------:R-:W-:Y:S02]  /*1e80*/  UIADD3.X UR17, UPT, UPT, URZ, UR29, URZ, UP1, !UPT ;  /* 0x0000001dff117290 */ /* 0x000fe40008ffe4ff */
[----:B------:R-:W-:Y:S02]  /*1e90*/  UIADD3 UR32, UPT, UPT, UR32, 0x3600, URZ ;  /* 0x0000360020207890 */ /* 0x000fe4000fffe0ff */
[----:B------:R-:W-:Y:S01]  /*1ea0*/  UIADD3 UR8, UPT, UPT, UR4, 0x1d600, URZ ;  /* 0x0001d60004087890 */ /* 0x000fe2000fffe0ff */
[----:B------:R-:W-:Y:S01]  /*1eb0*/  UMOV UR18, 0x0 ;  /* 0x0000000000127882 */ /* 0x000fe20000000000 */
[----:B------:R-:W-:Y:S01]  /*1ec0*/  UMOV UR19, 0x10000000 ;  /* 0x1000000000137882 */ /* 0x000fe20000000000 */
[----:B------:R-:W-:Y:S01]  /*1ed0*/  UMOV UR4, 0x30000 ;  /* 0x0003000000047882 */ /* 0x000fe20000000000 */
[----:B------:R-:W-:Y:S01]  /*1ee0*/  UMOV UR12, UR36 ;  /* 0x00000024000c7c82 */ /* 0x000fe20008000000 */
[----:B------:R-:W-:Y:S01]  /*1ef0*/  UMOV UR9, UR33 ;  /* 0x0000002100097c82 */ /* 0x000fe20008000000 */
[----:B------:R-:W-:Y:S01]  /*1f00*/  UMOV UR10, UR34 ;  /* 0x00000022000a7c82 */ /* 0x000fe20008000000 */
[----:B------:R-:W-:Y:S01]  /*1f10*/  UTMALDG.3D [UR32], [UR16], desc[UR18] ;  /* 0x00001220100075b4 */ /* 0x000fe20008011000 */
[----:B------:R-:W-:Y:S01]  /*1f20*/  UMOV UR13, UR21 ;  /* 0x00000015000d7c82 */ /* 0x000fe20008000000 */
[----:B------:R2:W-:Y:S02]  /*1f30*/  UTMALDG.3D.MULTICAST [UR8], [UR14], UR4, desc[UR18] ;  /* 0x000012080e0073b4 */ /* 0x0005e40008011804 */
[----:B--2---:R-:W-:Y:S01]  /*1f40*/  UMOV UR4, UR5 ;  /* 0x0000000500047c82 */ /* 0x004fe20008000000 */
[----:B------:R-:W-:Y:S05]  /*1f50*/  BRA.U UP0, `(.L_x_32) ;  /* 0xfffffffd00487547 */ /* 0x000fea000b83ffff */
.L_x_26:
[----:B------:R-:W-:Y:S01]  /*1f60*/  ULEA UR4, UR5, UR6, 0x3 ;  /* 0x0000000605047291 */ /* 0x000fe2000f8e18ff */
[----:B--2-4-:R-:W-:Y:S01]  /*1f70*/  SHF.L.U32 R0, R12, 0x1f, RZ ;  /* 0x0000001f0c007819 */ /* 0x014fe200000006ff */
[----:B------:R-:W-:Y:S01]  /*1f80*/  @!P1 SYNCS.ARRIVE.TRANS64.A1T0 RZ, [UR6+0x1d8], RZ ;  /* 0x0001d8ffffff99a7 */ /* 0x000fe20008100006 */
[----:B------:R-:W-:-:S06]  /*1f90*/  UISETP.GT.AND UP0, UPT, UR41, UR40, UPT ;  /* 0x000000282900728c */ /* 0x000fcc000bf04270 */
[----:B-1-3--:R1:W2:Y:S03]  /*1fa0*/  SYNCS.PHASECHK.TRANS64.TRYWAIT P0, [UR4+0xd0], R0 ;  /* 0x0000d000ff0075a7 */ /* 0x00a2a60008001104 */
[----:B------:R-:W-:Y:S05]  /*1fb0*/  BRA.U !UP0, `(.L_x_33) ;  /* 0x0000000108c47547 */ /* 0x000fea000b800000 */
[----:B------:R-:W-:Y:S01]  /*1fc0*/  UIADD3 UR26, UPT, UPT, UR43, UR13, URZ ;  /* 0x0000000d2b1a7290 */ /* 0x000fe2000fffe0ff */
[----:B------:R-:W-:-:S11]  /*1fd0*/  UMOV UR4, UR5 ;  /* 0x0000000500047c82 */ /* 0x000fd60008000000 */
.L_x_39:
[----:B------:R-:W-:Y:S01]  /*1fe0*/  ULEA UR17, UR4, UR6, 0x3 ;  /* 0x0000000604117291 */ /* 0x000fe2000f8e18ff */
[----:B--2---:R-:W-:Y:S01]  /*1ff0*/  @!P3 MOV R2, 0x2000 ;  /* 0x000020000002b802 */ /* 0x004fe20000000f00 */
[----:B--2-4-:R-:W-:Y:S10]  /*2000*/  @P0 BRA `(.L_x_34) ;  /* 0x00000000000c0947 */ /* 0x014ff40003800000 */
[----:B------:R-:W-:-:S04]  /*2010*/  SHF.L.U32 R3, R12, 0x1f, RZ ;  /* 0x0000001f0c037819 */ /* 0x000fc800000006ff */
[----:B------:R-:W2:Y:S02]  /*2020*/  SYNCS.PHASECHK.TRANS64.TRYWAIT P0, [UR17+0xd0], R3 ;  /* 0x0000d003ff0075a7 */ /* 0x000ea40008001111 */
[----:B--2---:R-:W-:Y:S05]  /*2030*/  @!P0 BRA `(.L_x_35) ;  /* 0x0000006400288947 */ /* 0x004fea0003800000 */
.L_x_34:
[----:B------:R2:W-:Y:S01]  /*2040*/  @!P3 SYNCS.ARRIVE.TRANS64 RZ, [UR17], R2 ;  /* 0x00000002ffffb9a7 */ /* 0x0005e20008000011 */
[----:B------:R-:W-:-:S04]  /*2050*/  ULOP3.LUT UR5, UR25, 0x2, URZ, 0xfc, !UPT ;  /* 0x0000000219057892 */ /* 0x000fc8000f8efcff */
[----:B------:R-:W-:-:S09]  /*2060*/  UISETP.NE.AND UP0, UPT, UR5, 0x2, UPT ;  /* 0x000000020500788c */ /* 0x000fd2000bf05270 */
[----:B------:R-:W-:Y:S05]  /*2070*/  BRA.U UP0, `(.L_x_36) ;  /* 0x0000000100047547 */ /* 0x000fea000b800000 */
[----:B------:R-:W-:Y:S05]  /*2080*/  BPT.TRAP 0x1 ;  /* 0x000000040000795c */ /* 0x000fea0000300000 */
.L_x_36:
[----:B------:R-:W-:Y:S04]  /*2090*/  BSSY.RECONVERGENT B0, `(.L_x_37) ;  /* 0x0000003000007945 */ /* 0x000fe80003800200 */
[----:B------:R-:W-:Y:S05]  /*20a0*/  @P2 BRA `(.L_x_38) ;  /* 0x0000000000042947 */ /* 0x000fea0003800000 */
[----:B------:R-:W-:Y:S05]  /*20b0*/  BPT.TRAP 0x1 ;  /* 0x000000040000795c */ /* 0x000fea0000300000 */
.L_x_38:
[----:B------:R-:W-:Y:S05]  /*20c0*/  BSYNC.RECONVERGENT B0 ;  /* 0x0000000000007941 */ /* 0x000fea0003800200 */
.L_x_37:
[----:B------:R-:W-:Y:S02]  /*20d0*/  UIADD3 UR5, UPT, UPT, UR4, 0x1, URZ ;  /* 0x0000000104057890 */ /* 0x000fe4000fffe0ff */
[----:B------:R-:W-:Y:S02]  /*20e0*/  ULEA UR16, UR4, UR6, 0xc ;  /* 0x0000000604107291 */ /* 0x000fe4000f8e60ff */
[----:B------:R-:W-:Y:S02]  /*20f0*/  UISETP.NE.AND UP0, UPT, UR5, 0x1a, UPT ;  /* 0x0000001a0500788c */ /* 0x000fe4000bf05270 */
[----:B------:R-:W-:Y:S02]  /*2100*/  ULEA UR4, UR4, UR24, 0xb ;  /* 0x0000001804047291 */ /* 0x000fe4000f8e58ff */
[----:B------:R-:W-:Y:S02]  /*2110*/  USEL UR8, URZ, 0x1, UP0 ;  /* 0x00000001ff087887 */ /* 0x000fe40008000000 */
[----:B------:R-:W-:-:S02]  /*2120*/  USEL UR5, UR5, URZ, UP0 ;  /* 0x000000ff05057287 */ /* 0x000fc40008000000 */
[----:B------:R-:W-:Y:S02]  /*2130*/  UIADD3 UR22, UP1, UPT, UR28, 0x80, URZ ;  /* 0x000000801c167890 */ /* 0x000fe4000ff3e0ff */
[----:B------:R-:W-:Y:S01]  /*2140*/  UIADD3 UR14, UP0, UPT, UR28, 0x180, URZ ;  /* 0x000001801c0e7890 */ /* 0x000fe2000ff1e0ff */
[----:B------:R-:W-:Y:S01]  /*2150*/  LOP3.LUT R12, R12, UR8, RZ, 0x3c, !PT ;  /* 0x000000080c0c7c12 */ /* 0x000fe2000f8e3cff */
[----:B------:R-:W-:Y:S02]  /*2160*/  ULEA UR4, UR4, UR6, 0x1 ;  /* 0x0000000604047291 */ /* 0x000fe4000f8e08ff */
[----:B------:R-:W-:Y:S01]  /*2170*/  ULEA UR7, UR5, UR6, 0x3 ;  /* 0x0000000605077291 */ /* 0x000fe2000f8e18ff */
[----:B-1----:R-:W-:Y:S01]  /*2180*/  SHF.L.U32 R0, R12, 0x1f, RZ ;  /* 0x0000001f0c007819 */ /* 0x002fe200000006ff */
[----:B------:R-:W-:Y:S02]  /*2190*/  USHF.L.U32 UR18, UR13, 0x5, URZ ;  /* 0x000000050d127899 */ /* 0x000fe400080006ff */
[----:B------:R-:W-:-:S02]  /*21a0*/  UIADD3 UR16, UPT, UPT, UR16, 0x3600, URZ ;  /* 0x0000360010107890 */ /* 0x000fc4000fffe0ff */
[----:B------:R-:W-:Y:S02]  /*21b0*/  UIADD3.X UR23, UPT, UPT, URZ, UR29, URZ, UP1, !UPT ;  /* 0x0000001dff177290 */ /* 0x000fe40008ffe4ff */
[----:B------:R-:W-:Y:S01]  /*21c0*/  UIADD3 UR8, UPT, UPT, UR4, 0x1d600, URZ ;  /* 0x0001d60004087890 */ /* 0x000fe2000fffe0ff */
[----:B------:R3:W4:Y:S01]  /*21d0*/  SYNCS.PHASECHK.TRANS64.TRYWAIT P0, [UR7+0xd0], R0 ;  /* 0x0000d000ff0075a7 */ /* 0x0007220008001107 */
[----:B------:R-:W-:Y:S01]  /*21e0*/  UIADD3.X UR15, UPT, UPT, URZ, UR29, URZ, UP0, !UPT ;  /* 0x0000001dff0f7290 */ /* 0x000fe200087fe4ff */
[----:B------:R-:W-:Y:S01]  /*21f0*/  UMOV UR30, 0x0 ;  /* 0x00000000001e7882 */ /* 0x000fe20000000000 */
[----:B------:R-:W-:Y:S01]  /*2200*/  UMOV UR31, 0x10000000 ;  /* 0x10000000001f7882 */ /* 0x000fe20000000000 */
[----:B------:R-:W-:Y:S01]  /*2210*/  UMOV UR19, UR35 ;  /* 0x0000002300137c82 */ /* 0x000fe20008000000 */
[----:B------:R-:W-:Y:S01]  /*2220*/  UMOV UR20, UR36 ;  /* 0x0000002400147c82 */ /* 0x000fe20008000000 */
[----:B------:R-:W-:Y:S01]  /*2230*/  UMOV UR7, 0x30000 ;  /* 0x0003000000077882 */ /* 0x000fe20000000000 */
[----:B------:R-:W-:Y:S01]  /*2240*/  UMOV UR12, UR36 ;  /* 0x00000024000c7c82 */ /* 0x000fe20008000000 */
[----:B------:R-:W-:Y:S01]  /*2250*/  UMOV UR9, UR17 ;  /* 0x0000001100097c82 */ /* 0x000fe20008000000 */
[----:B------:R-:W-:Y:S01]  /*2260*/  UMOV UR10, UR18 ;  /* 0x00000012000a7c82 */ /* 0x000fe20008000000 */
[----:B------:R3:W-:Y:S01]  /*2270*/  UTMALDG.3D [UR16], [UR22], desc[UR30] ;  /* 0x00001e10160075b4 */ /* 0x0007e20008011000 */
[----:B------:R-:W-:Y:S01]  /*2280*/  UIADD3 UR13, UPT, UPT, UR13, 0x1, URZ ;  /* 0x000000010d0d7890 */ /* 0x000fe2000fffe0ff */
[----:B------:R-:W-:-:S03]  /*2290*/  UMOV UR4, UR5 ;  /* 0x0000000500047c82 */ /* 0x000fc60008000000 */
[----:B------:R-:W-:Y:S01]  /*22a0*/  UISETP.NE.AND UP0, UPT, UR13, UR26, UPT ;  /* 0x0000001a0d00728c */ /* 0x000fe2000bf05270 */
[----:B------:R3:W-:Y:S08]  /*22b0*/  UTMALDG.3D.MULTICAST [UR8], [UR14], UR7, desc[UR30] ;  /* 0x00001e080e0073b4 */ /* 0x0007f00008011807 */
[----:B---3--:R-:W-:Y:S05]  /*22c0*/  BRA.U UP0, `(.L_x_39) ;  /* 0xfffffffd00447547 */ /* 0x008fea000b83ffff */
.L_x_33:
[C---:B------:R-:W-:Y:S01]  /*22d0*/  LEA R3, R11.reuse, UR6, 0x3 ;  /* 0x000000060b037c11 */ /* 0x040fe2000f8e18ff */
[----:B------:R-:W-:Y:S01]  /*22e0*/  NOP ;  /* 0x0000000000007918 */ /* 0x000fe20000000000 */
[----:B-1----:R-:W-:Y:S02]  /*22f0*/  SHF.L.U32 R0, R10, 0x1f, RZ ;  /* 0x0000001f0a007819 */ /* 0x002fe400000006ff */
[----:B------:R-:W-:Y:S02]  /*2300*/  LEA R4, R11, UR6, 0x4 ;  /* 0x000000060b047c11 */ /* 0x000fe4000f8e20ff */
[----:B--2-4-:R-:W1:Y:S02]  /*2310*/  SYNCS.PHASECHK.TRANS64.TRYWAIT P0, [R3+URZ+0x1e0], R0 ;  /* 0x0001e000030075a7 */ /* 0x014e6400080011ff */
[----:B-1----:R-:W-:Y:S05]  /*2320*/  @!P0 BRA `(.L_x_40) ;  /* 0x0000006000848947 */ /* 0x002fea0003800000 */
.L_x_148:
[----:B------:R-:W2:Y:S01]  /*2330*/  LDS.128 R4, [R4+0x270] ;  /* 0x0002700004047984 */ /* 0x000ea20000000c00 */
[----:B------:R-:W-:Y:S01]  /*2340*/  UISETP.GE.AND UP0, UPT, UR42, 0x1, UPT ;  /* 0x000000012a00788c */ /* 0x000fe2000bf06270 */
[----:B------:R-:W-:Y:S01]  /*2350*/  @!PT LDS RZ, [RZ] ;  /* 0x00000000fffff984 */ /* 0x000fe20000000800 */
[----:B------:R-:W-:Y:S01]  /*2360*/  @!PT LDS RZ, [RZ] ;  /* 0x00000000fffff984 */ /* 0x000fe20000000800 */
[----:B------:R-:W-:Y:S01]  /*2370*/  @!PT LDS RZ, [RZ] ;  /* 0x00000000fffff984 */ /* 0x000fe20000000800 */
[----:B------:R-:W-:Y:S01]  /*2380*/  @!PT LDS RZ, [RZ] ;  /* 0x00000000fffff984 */ /* 0x000fe20000000800 */
[----:B------:R3:W-:Y:S06]  /*2390*/  MEMBAR.ALL.CTA ;  /* 0x0000000000007992 */ /* 0x0007ec0000008000 */
[----:B---3--:R-:W3:Y:S01]  /*23a0*/  FENCE.VIEW.ASYNC.S ;  /* 0x00000000000073c6 */ /* 0x008ee20000000000 */
[----:B--2---:R-:W-:-:S13]  /*23b0*/  LOP3.LUT P0, RZ, R6, 0x1, RZ, 0xc0, !PT ;  /* 0x0000000106ff7812 */ /* 0x004fda000780c0ff */
[----:B---3--:R-:W-:Y:S01]  /*23c0*/  VOTEU.ANY UP1, P0 ;  /* 0x0000000000ff7886 */ /* 0x008fe20000020100 */
[----:B------:R-:W-:-:S13]  /*23d0*/  PLOP3.LUT P0, PT, PT, PT, UP1, 0x80, 0x8 ;  /* 0x000000000008781c */ /* 0x000fda0003f0f018 */
[----:B-1----:R-:W-:Y:S02]  /*23e0*/  @P0 LOP3.LUT R0, R5, 0xffff, RZ, 0xc0, !PT ;  /* 0x0000ffff05000812 */ /* 0x002fe400078ec0ff */
[----:B------:R-:W-:Y:S02]  /*23f0*/  @P0 MOV R2, R4 ;  /* 0x0000000400020202 */ /* 0x000fe40000000f00 */
[----:B------:R-:W-:Y:S01]  /*2400*/  @P0 R2UR UR7, R0 ;  /* 0x00000000000702ca */ /* 0x000fe200000e0000 */
[----:B------:R-:W-:Y:S01]  /*2410*/  VIADD R0, R3, 0x1f0 ;  /* 0x000001f003007836 */ /* 0x000fe20000000000 */
[----:B------:R-:W-:Y:S02]  /*2420*/  @P0 SHF.R.U32.HI R4, RZ, 0x10, R5 ;  /* 0x00000010ff040819 */ /* 0x000fe40000011605 */
[----:B------:R-:W-:Y:S02]  /*2430*/  @P0 R2UR UR8, R2 ;  /* 0x00000000020802ca */ /* 0x000fe400000e0000 */
[----:B------:R-:W-:-:S02]  /*2440*/  PRMT R0, RZ, 0x654, R0 ;  /* 0x00000654ff007816 */ /* 0x000fc40000000000 */
[----:B------:R-:W-:Y:S02]  /*2450*/  @P0 R2UR UR4, R4 ;  /* 0x00000000040402ca */ /* 0x000fe400000e0000 */
[----:B------:R1:W-:Y:S03]  /*2460*/  SYNCS.ARRIVE.TRANS64.RED.A1T0 RZ, [R0+URZ], RZ ;  /* 0x000000ff00ff79a7 */ /* 0x0003e600081004ff */
[----:B------:R-:W-:-:S04]  /*2470*/  @UP1 UMOV UR27, UR7 ;  /* 0x00000007001b1c82 */ /* 0x000fc80008000000 */
[----:B------:R-:W-:-:S04]  /*2480*/  @UP1 UMOV UR37, UR8 ;  /* 0x0000000800251c82 */ /* 0x000fc80008000000 */
[----:B------:R-:W-:Y:S01]  /*2490*/  @UP1 UMOV UR36, UR4 ;  /* 0x0000000400241c82 */ /* 0x000fe20008000000 */
[----:B------:R-:W-:Y:S05]  /*24a0*/  BRA.U !UP0, `(.L_x_41) ;  /* 0x0000000108d47547 */ /* 0x000fea000b800000 */
[----:B------:R-:W2:Y:S01]  /*24b0*/  LDCU.128 UR12, c[0x0][0xb10] ;  /* 0x00016200ff0c77ac */ /* 0x000ea20008000c00 */
[----:B------:R-:W3:Y:S01]  /*24c0*/  LDCU UR26, c[0x0][0xb20] ;  /* 0x00016400ff1a77ac */ /* 0x000ee20008000800 */
[----:B------:R-:W4:Y:S01]  /*24d0*/  LDCU UR20, c[0x0][0xb0c] ;  /* 0x00016180ff1477ac */ /* 0x000f220008000800 */
[----:B------:R-:W1:Y:S01]  /*24e0*/  LDCU.64 UR10, c[0x0][0xb28] ;  /* 0x00016500ff0a77ac */ /* 0x000e620008000a00 */
[----:B------:R-:W-:Y:S02]  /*24f0*/  UISETP.NE.AND UP3, UPT, UR42, 0x1, UPT ;  /* 0x000000012a00788c */ /* 0x000fe4000bf65270 */
[----:B--2---:R-:W-:Y:S02]  /*2500*/  UIMAD.WIDE.U32 UR16, UR38, UR15, URZ ;  /* 0x0000000f261072a5 */ /* 0x004fe4000f8e00ff */
[----:B------:R-:W-:Y:S02]  /*2510*/  UIMAD.WIDE.U32 UR8, UR39, UR12, URZ ;  /* 0x0000000c270872a5 */ /* 0x000fe4000f8e00ff */
[----:B------:R-:W-:-:S02]  /*2520*/  UISETP.NE.AND UP0, UPT, UR14, 0x1, UPT ;  /* 0x000000010e00788c */ /* 0x000fc4000bf05270 */
[----:B------:R-:W-:Y:S01]  /*2530*/  UIMAD.WIDE.U32 UR22, UR27, UR15, URZ ;  /* 0x0000000f1b1672a5 */ /* 0x000fe2000f8e00ff */
[----:B------:R-:W-:Y:S02]  /*2540*/  UMOV UR16, UR17 ;  /* 0x0000001100107c82 */ /* 0x000fe40008000000 */
[----:B------:R-:W-:Y:S01]  /*2550*/  UMOV UR8, UR9 ;  /* 0x0000000900087c82 */ /* 0x000fe20008000000 */
[----:B---3--:R-:W-:Y:S02]  /*2560*/  USHF.R.U32.HI UR16, URZ, UR26, UR16 ;  /* 0x0000001aff107299 */ /* 0x008fe40008011610 */
[----:B----4-:R-:W-:Y:S02]  /*2570*/  UISETP.NE.AND UP2, UPT, UR20, 0x1, UPT ;  /* 0x000000011400788c */ /* 0x010fe4000bf45270 */
[----:B------:R-:W-:Y:S02]  /*2580*/  USHF.R.U32.HI UR8, URZ, UR13, UR8 ;  /* 0x0000000dff087299 */ /* 0x000fe40008011608 */
[----:B------:R-:W-:-:S02]  /*2590*/  USEL UR7, UR38, UR16, !UP0 ;  /* 0x0000001026077287 */ /* 0x000fc4000c000000 */
[----:B------:R-:W-:Y:S02]  /*25a0*/  USEL UR8, UR39, UR8, !UP2 ;  /* 0x0000000827087287 */ /* 0x000fe4000d000000 */
[----:B-1----:R-:W-:Y:S01]  /*25b0*/  UIMAD.WIDE.U32 UR16, UR7, UR10, URZ ;  /* 0x0000000a071072a5 */ /* 0x002fe2000f8e00ff */
[----:B------:R-:W-:Y:S01]  /*25c0*/  UMOV UR4, UR23 ;  /* 0x0000001700047c82 */ /* 0x000fe20008000000 */
[----:B------:R-:W-:Y:S02]  /*25d0*/  UIMAD.WIDE.U32 UR18, UR37, UR12, URZ ;  /* 0x0000000c251272a5 */ /* 0x000fe4000f8e00ff */
[----:B------:R-:W-:-:S03]  /*25e0*/  UIMAD.WIDE.U32 UR22, UR8, UR10, URZ ;  /* 0x0000000a081672a5 */ /* 0x000fc6000f8e00ff */
[----:B------:R-:W-:Y:S01]  /*25f0*/  UMOV UR16, UR17 ;  /* 0x0000001100107c82 */ /* 0x000fe20008000000 */
[----:B------:R-:W-:Y:S02]  /*2600*/  USHF.R.U32.HI UR4, URZ, UR26, UR4 ;  /* 0x0000001aff047299 */ /* 0x000fe40008011604 */
[----:B------:R-:W-:Y:S01]  /*2610*/  @UP3 USHF.R.U32.HI UR7, URZ, UR11, UR16 ;  /* 0x0000000bff073299 */ /* 0x000fe20008011610 */
[----:B------:R-:W-:Y:S01]  /*2620*/  UMOV UR18, UR19 ;  /* 0x0000001300127c82 */ /* 0x000fe20008000000 */
[----:B------:R-:W-:Y:S01]  /*2630*/  UMOV UR22, UR23 ;  /* 0x0000001700167c82 */ /* 0x000fe20008000000 */
[----:B------:R-:W-:Y:S02]  /*2640*/  USHF.R.U32.HI UR13, URZ, UR13, UR18 ;  /* 0x0000000dff0d7299 */ /* 0x000fe40008011612 */
[----:B------:R-:W-:Y:S02]  /*2650*/  USEL UR4, UR27, UR4, !UP0 ;  /* 0x000000041b047287 */ /* 0x000fe4000c000000 */
[----:B------:R-:W-:-:S02]  /*2660*/  @UP3 USHF.R.U32.HI UR8, URZ, UR11, UR22 ;  /* 0x0000000bff083299 */ /* 0x000fc40008011616 */
[----:B------:R-:W-:Y:S02]  /*2670*/  UIMAD UR9, UR42, UR7, URZ ;  /* 0x000000072a0972a4 */ /* 0x000fe4000f8e02ff */
[----:B------:R-:W-:Y:S02]  /*2680*/  USEL UR7, UR37, UR13, !UP2 ;  /* 0x0000000d25077287 */ /* 0x000fe4000d000000 */
[----:B------:R-:W-:Y:S02]  /*2690*/  UIMAD UR12, UR42, UR8, URZ ;  /* 0x000000082a0c72a4 */ /* 0x000fe4000f8e02ff */
[----:B------:R-:W-:Y:S02]  /*26a0*/  UISETP.GE.AND UP0, UPT, UR4, UR9, UPT ;  /* 0x000000090400728c */ /* 0x000fe4000bf06270 */
[----:B------:R-:W-:Y:S02]  /*26b0*/  UIMAD.WIDE.U32 UR16, UR4, UR10, URZ ;  /* 0x0000000a041072a5 */ /* 0x000fe4000f8e00ff */
[----:B------:R-:W-:-:S02]  /*26c0*/  UISETP.GE.OR UP0, UPT, UR7, UR12, UP0 ;  /* 0x0000000c0700728c */ /* 0x000fc40008706670 */
[----:B------:R-:W-:Y:S02]  /*26d0*/  UIMAD.WIDE.U32 UR12, UR7, UR10, URZ ;  /* 0x0000000a070c72a5 */ /* 0x000fe4000f8e00ff */
[----:B------:R-:W-:Y:S01]  /*26e0*/  UIADD3 UR15, UPT, UPT, -UR4, URZ, URZ ;  /* 0x000000ff040f7290 */ /* 0x000fe2000fffe1ff */
[----:B------:R-:W-:Y:S01]  /*26f0*/  UMOV UR10, UR17 ;  /* 0x00000011000a7c82 */ /* 0x000fe20008000000 */
[----:B------:R-:W-:Y:S02]  /*2700*/  UIADD3 UR12, UPT, UPT, -UR7, URZ, URZ ;  /* 0x000000ff070c7290 */ /* 0x000fe4000fffe1ff */
[----:B------:R-:W-:-:S03]  /*2710*/  USHF.R.U32.HI UR10, URZ, UR11, UR10 ;  /* 0x0000000bff0a7299 */ /* 0x000fc6000801160a */
[----:B------:R-:W-:Y:S01]  /*2720*/  @!UP0 UMOV UR9, UR13 ;  /* 0x0000000d00098c82 */ /* 0x000fe20008000000 */
[----:B------:R-:W-:Y:S02]  /*2730*/  UIMAD UR15, UR14, UR15, UR27 ;  /* 0x0000000f0e0f72a4 */ /* 0x000fe4000f8e021b */
[----:B------:R-:W-:Y:S02]  /*2740*/  USEL UR10, UR4, UR10, !UP3 ;  /* 0x0000000a040a7287 */ /* 0x000fe4000d800000 */
[----:B------:R-:W-:Y:S02]  /*2750*/  @!UP0 USHF.R.U32.HI UR9, URZ, UR11, UR9 ;  /* 0x0000000bff098299 */ /* 0x000fe40008011609 */
[----:B------:R-:W-:Y:S02]  /*2760*/  UIADD3 UR11, UPT, UPT, -UR10, URZ, URZ ;  /* 0x000000ff0a0b7290 */ /* 0x000fe4000fffe1ff */
[----:B------:R-:W-:Y:S02]  /*2770*/  @!UP0 USEL UR9, UR7, UR9, !UP3 ;  /* 0x0000000907098287 */ /* 0x000fe4000d800000 */
[----:B------:R-:W-:-:S02]  /*2780*/  UIMAD UR11, UR42, UR11, UR4 ;  /* 0x0000000b2a0b72a4 */ /* 0x000fc4000f8e0204 */
[----:B------:R-:W-:Y:S02]  /*2790*/  @!UP0 UIADD3 UR10, UPT, UPT, UR10, -UR9, URZ ;  /* 0x800000090a0a8290 */ /* 0x000fe4000fffe0ff */
[----:B------:R-:W-:Y:S02]  /*27a0*/  @!UP0 UIMAD UR9, UR11, UR8, UR9 ;  /* 0x000000080b0982a4 */ /* 0x000fe4000f8e0209 */
[----:B------:R-:W-:Y:S02]  /*27b0*/  @!UP0 UIMAD UR4, UR42, UR10, UR7 ;  /* 0x0000000a2a0482a4 */ /* 0x000fe4000f8e0207 */
[----:B------:R-:W-:Y:S02]  /*27c0*/  UIMAD UR8, UR20, UR12, UR37 ;  /* 0x0000000c140872a4 */ /* 0x000fe4000f8e0225 */
[----:B------:R-:W-:Y:S01]  /*27d0*/  UIMAD UR27, UR4, UR14, UR15 ;  /* 0x0000000e041b72a4 */ /* 0x000fe2000f8e020f */
[----:B------:R-:W-:Y:S02]  /*27e0*/  @!UP0 UMOV UR7, UR9 ;  /* 0x0000000900078c82 */ /* 0x000fe40008000000 */
[----:B------:R-:W-:-:S12]  /*27f0*/  UIMAD UR37, UR7, UR20, UR8 ;  /* 0x00000014072572a4 */ /* 0x000fd8000f8e0208 */
.L_x_41:
[----:B------:R-:W2:Y:S02]  /*2800*/  LDCU UR4, c[0x0][0xb30] ;  /* 0x00016600ff0477ac */ /* 0x000ea40008000800 */
[----:B--2---:R-:W-:-:S09]  /*2810*/  UISETP.NE.AND UP0, UPT, UR4, 0x1, UPT ;  /* 0x000000010400788c */ /* 0x004fd2000bf05270 */
[----:B------:R-:W-:Y:S05]  /*2820*/  BRA.U UP0, `(.L_x_42) ;  /* 0x0000000100447547 */ /* 0x000fea000b800000 */
[----:B------:R-:W2:Y:S01]  /*2830*/  LDCU.128 UR12, c[0x0][0xb10] ;  /* 0x00016200ff0c77ac */ /* 0x000ea20008000c00 */
[----:B------:R-:W3:Y:S01]  /*2840*/  LDCU UR16, c[0x0][0xb0c] ;  /* 0x00016180ff1077ac */ /* 0x000ee20008000800 */
[----:B------:R-:W4:Y:S01]  /*2850*/  LDCU UR17, c[0x0][0xb20] ;  /* 0x00016400ff1177ac */ /* 0x000f220008000800 */
[----:B--2---:R-:W-:Y:S02]  /*2860*/  UIMAD.WIDE.U32 UR10, UR37, UR12, URZ ;  /* 0x0000000c250a72a5 */ /* 0x004fe4000f8e00ff */
[----:B------:R-:W-:Y:S02]  /*2870*/  UIMAD.WIDE.U32 UR8, UR27, UR15, URZ ;  /* 0x0000000f1b0872a5 */ /* 0x000fe4000f8e00ff */
[----:B---3--:R-:W-:Y:S02]  /*2880*/  UISETP.NE.AND UP2, UPT, UR16, 0x1, UPT ;  /* 0x000000011000788c */ /* 0x008fe4000bf45270 */
[----:B------:R-:W-:Y:S01]  /*2890*/  UISETP.NE.AND UP0, UPT, UR14, 0x1, UPT ;  /* 0x000000010e00788c */ /* 0x000fe2000bf05270 */
[----:B------:R-:W-:-:S02]  /*28a0*/  UMOV UR7, UR11 ;  /* 0x0000000b00077c82 */ /* 0x000fc40008000000 */
[----:B------:R-:W-:Y:S01]  /*28b0*/  UMOV UR4, UR9 ;  /* 0x0000000900047c82 */ /* 0x000fe20008000000 */
[----:B------:R-:W-:Y:S02]  /*28c0*/  USHF.R.U32.HI UR7, URZ, UR13, UR7 ;  /* 0x0000000dff077299 */ /* 0x000fe40008011607 */
[----:B----4-:R-:W-:Y:S02]  /*28d0*/  USHF.R.U32.HI UR4, URZ, UR17, UR4 ;  /* 0x00000011ff047299 */ /* 0x010fe40008011604 */
[----:B------:R-:W-:Y:S02]  /*28e0*/  USEL UR7, UR37, UR7, !UP2 ;  /* 0x0000000725077287 */ /* 0x000fe4000d000000 */
[----:B------:R-:W-:-:S04]  /*28f0*/  USEL UR4, UR27, UR4, !UP0 ;  /* 0x000000041b047287 */ /* 0x000fc8000c000000 */
[----:B------:R-:W-:Y:S02]  /*2900*/  UIADD3 UR8, UPT, UPT, UR7, -UR4, URZ ;  /* 0x8000000407087290 */ /* 0x000fe4000fffe0ff */
[----:B------:R-:W-:Y:S02]  /*2910*/  UIADD3 UR4, UPT, UPT, -UR7, UR4, URZ ;  /* 0x0000000407047290 */ /* 0x000fe4000fffe1ff */
[----:B------:R-:W-:Y:S02]  /*2920*/  UIMAD UR27, UR8, UR14, UR27 ;  /* 0x0000000e081b72a4 */ /* 0x000fe4000f8e021b */
[----:B------:R-:W-:-:S12]  /*2930*/  UIMAD UR37, UR4, UR16, UR37 ;  /* 0x00000010042572a4 */ /* 0x000fd8000f8e0225 */
.L_x_42:
[----:B------:R-:W-:Y:S01]  /*2940*/  VIADD R11, R11, 0x1 ;  /* 0x000000010b0b7836 */ /* 0x000fe20000000000 */
[----:B------:R-:W-:Y:S02]  /*2950*/  R2UR UR7, R48 ;  /* 0x00000000300772ca */ /* 0x000fe400000e0000 */
[----:B------:R-:W-:Y:S02]  /*2960*/  R2UR UR4, R47 ;  /* 0x000000002f0472ca */ /* 0x000fe400000e0000 */
[C---:B------:R-:W-:Y:S02]  /*2970*/  ISETP.NE.AND P0, PT, R11.reuse, 0x2, PT ;  /* 0x000000020b00780c */ /* 0x040fe40003f05270 */
[----:B------:R-:W-:Y:S02]  /*2980*/  PLOP3.LUT P1, PT, PT, PT, PT, 0x80, 0x8 ;  /* 0x000000000008781c */ /* 0x000fe40003f2f070 */
[----:B-1----:R-:W-:Y:S02]  /*2990*/  SEL R0, RZ, 0x1, P0 ;  /* 0x00000001ff007807 */ /* 0x002fe40000000000 */
[----:B------:R-:W-:-:S02]  /*29a0*/  SEL R11, R11, RZ, P0 ;  /* 0x000000ff0b0b7207 */ /* 0x000fc40000000000 */
[----:B------:R-:W-:Y:S01]  /*29b0*/  LOP3.LUT R10, R10, R0, RZ, 0x3c, !PT ;  /* 0x000000000a0a7212 */ /* 0x000fe200078e3cff */
[----:B------:R-:W-:Y:S02]  /*29c0*/  UIADD3 UR26, UPT, UPT, UR37, UR7, URZ ;  /* 0x00000007251a7290 */ /* 0x000fe4000fffe0ff */
[----:B------:R-:W-:Y:S01]  /*29d0*/  UIADD3 UR30, UPT, UPT, UR27, UR4, URZ ;  /* 0x000000041b1e7290 */ /* 0x000fe2000fffe0ff */
[----:B------:R-:W-:Y:S11]  /*29e0*/  BRA.U UP1, `(.L_x_43) ;  /* 0xfffffff101347547 */ /* 0x000ff6000b83ffff */
[----:B------:R-:W-:Y:S01]  /*29f0*/  UIADD3 UR7, UPT, UPT, UR6, 0xd0, URZ ;  /* 0x000000d006077890 */ /* 0x000fe2000fffe0ff */
[----:B------:R-:W-:-:S03]  /*2a00*/  SHF.L.U32 R2, R12, 0x1f, RZ ;  /* 0x0000001f0c027819 */ /* 0x000fc600000006ff */
[----:B------:R-:W-:-:S09]  /*2a10*/  ULEA UR4, UR5, UR7, 0x3 ;  /* 0x0000000705047291 */ /* 0x000fd2000f8e18ff */
[----:B------:R-:W1:Y:S02]  /*2a20*/  SYNCS.PHASECHK.TRANS64.TRYWAIT P0, [UR4], R2 ;  /* 0x00000002ff0075a7 */ /* 0x000e640008001104 */
[----:B-1----:R-:W-:Y:S05]  /*2a30*/  @!P0 BRA `(.L_x_44) ;  /* 0x0000005800d48947 */ /* 0x002fea0003800000 */
.L_x_150:
[----:B------:R-:W-:-:S04]  /*2a40*/  UIADD3 UR4, UPT, UPT, UR5, 0x1, URZ ;  /* 0x0000000105047890 */ /* 0x000fc8000fffe0ff */
[----:B------:R-:W-:-:S04]  /*2a50*/  UISETP.NE.AND UP0, UPT, UR4, 0x1a, UPT ;  /* 0x0000001a0400788c */ /* 0x000fc8000bf05270 */
[----:B------:R-:W-:Y:S02]  /*2a60*/  USEL UR6, URZ, 0x1, UP0 ;  /* 0x00000001ff067887 */ /* 0x000fe40008000000 */
[----:B------:R-:W-:-:S04]  /*2a70*/  USEL UR4, UR4, URZ, UP0 ;  /* 0x000000ff04047287 */ /* 0x000fc80008000000 */
[----:B------:R-:W-:Y:S01]  /*2a80*/  ULEA UR5, UR4, UR7, 0x3 ;  /* 0x0000000704057291 */ /* 0x000fe2000f8e18ff */
[----:B-1----:R-:W-:-:S04]  /*2a90*/  LOP3.LUT R2, R12, UR6, RZ, 0x3c, !PT ;  /* 0x000000060c027c12 */ /* 0x002fc8000f8e3cff */
[----:B------:R-:W-:-:S04]  /*2aa0*/  SHF.L.U32 R3, R2, 0x1f, RZ ;  /* 0x0000001f02037819 */ /* 0x000fc800000006ff */
[----:B------:R-:W1:Y:S02]  /*2ab0*/  SYNCS.PHASECHK.TRANS64.TRYWAIT P0, [UR5], R3 ;  /* 0x00000003ff0075a7 */ /* 0x000e640008001105 */
[----:B-1----:R-:W-:Y:S05]  /*2ac0*/  @!P0 BRA `(.L_x_45) ;  /* 0x0000005800c88947 */ /* 0x002fea0003800000 */
.L_x_152:
[----:B------:R-:W-:-:S04]  /*2ad0*/  UIADD3 UR4, UPT, UPT, UR4, 0x1, URZ ;  /* 0x0000000104047890 */ /* 0x000fc8000fffe0ff */
[----:B------:R-:W-:-:S04]  /*2ae0*/  UISETP.NE.AND UP0, UPT, UR4, 0x1a, UPT ;  /* 0x0000001a0400788c */ /* 0x000fc8000bf05270 */
[----:B------:R-:W-:Y:S02]  /*2af0*/  USEL UR6, URZ, 0x1, UP0 ;  /* 0x00000001ff067887 */ /* 0x000fe40008000000 */
[----:B------:R-:W-:-:S04]  /*2b00*/  USEL UR4, UR4, URZ, UP0 ;  /* 0x000000ff04047287 */ /* 0x000fc80008000000 */
[----:B------:R-:W-:Y:S01]  /*2b10*/  ULEA UR5, UR4, UR7, 0x3 ;  /* 0x0000000704057291 */ /* 0x000fe2000f8e18ff */
[----:B------:R-:W-:-:S04]  /*2b20*/  LOP3.LUT R2, R2, UR6, RZ, 0x3c, !PT ;  /* 0x0000000602027c12 */ /* 0x000fc8000f8e3cff */
[----:B-1----:R-:W-:-:S04]  /*2b30*/  SHF.L.U32 R3, R2, 0x1f, RZ ;  /* 0x0000001f02037819 */ /* 0x002fc800000006ff */
[----:B------:R-:W1:Y:S02]  /*2b40*/  SYNCS.PHASECHK.TRANS64.TRYWAIT P0, [UR5], R3 ;  /* 0x00000003ff0075a7 */ /* 0x000e640008001105 */
[----:B-1----:R-:W-:Y:S05]  /*2b50*/  @!P0 BRA `(.L_x_46) ;  /* 0x0000005800bc8947 */ /* 0x002fea0003800000 */
.L_x_154:
        /* <DEDUP_REMOVED lines=9> */
.L_x_156:
        /* <DEDUP_REMOVED lines=9> */
.L_x_158:
        /* <DEDUP_REMOVED lines=9> */
.L_x_160:
        /* <DEDUP_REMOVED lines=9> */
.L_x_162:
        /* <DEDUP_REMOVED lines=9> */
.L_x_164:
        /* <DEDUP_REMOVED lines=9> */
.L_x_166:
        /* <DEDUP_REMOVED lines=9> */
.L_x_168:
        /* <DEDUP_REMOVED lines=9> */
.L_x_170:
        /* <DEDUP_REMOVED lines=9> */
.L_x_172:
        /* <DEDUP_REMOVED lines=9> */
.L_x_174:
        /* <DEDUP_REMOVED lines=9> */
.L_x_176:
        /* <DEDUP_REMOVED lines=9> */
.L_x_178:
        /* <DEDUP_REMOVED lines=9> */
.L_x_180:
        /* <DEDUP_REMOVED lines=9> */
.L_x_182:
        /* <DEDUP_REMOVED lines=9> */
.L_x_184:
        /* <DEDUP_REMOVED lines=9> */
.L_x_186:
        /* <DEDUP_REMOVED lines=9> */
.L_x_188:
        /* <DEDUP_REMOVED lines=9> */
.L_x_190:
        /* <DEDUP_REMOVED lines=9> */
.L_x_192:
        /* <DEDUP_REMOVED lines=9> */
.L_x_194:
        /* <DEDUP_REMOVED lines=9> */
.L_x_196:
        /* <DEDUP_REMOVED lines=9> */
.L_x_198:
[----:B------:R-:W-:-:S04]  /*37c0*/  UIADD3 UR4, UPT, UPT, UR4, 0x1, URZ ;  /* 0x0000000104047890 */ /* 0x000fc8000fffe0ff */
[----:B------:R-:W-:-:S04]  /*37d0*/  UISETP.NE.AND UP0, UPT, UR4, 0x1a, UPT ;  /* 0x0000001a0400788c */ /* 0x000fc8000bf05270 */
[----:B------:R-:W-:Y:S02]  /*37e0*/  USEL UR5, URZ, 0x1, UP0 ;  /* 0x00000001ff057887 */ /* 0x000fe40008000000 */
[----:B------:R-:W-:-:S04]  /*37f0*/  USEL UR4, UR4, URZ, UP0 ;  /* 0x000000ff04047287 */ /* 0x000fc80008000000 */
[----:B------:R-:W-:Y:S01]  /*3800*/  ULEA UR4, UR4, UR7, 0x3 ;  /* 0x0000000704047291 */ /* 0x000fe2000f8e18ff */
[----:B------:R-:W-:-:S04]  /*3810*/  LOP3.LUT R2, R2, UR5, RZ, 0x3c, !PT ;  /* 0x0000000502027c12 */ /* 0x000fc8000f8e3cff */
[----:B------:R-:W-:Y:S01]  /*3820*/  SHF.L.U32 R2, R2, 0x1f, RZ ;  /* 0x0000001f02027819 */ /* 0x000fe200000006ff */
[----:B-1----:R-:W-:-:S07]  /*3830*/  IMAD.U32 R0, RZ, RZ, UR4 ;  /* 0x00000004ff007e24 */ /* 0x002fce000f8e00ff */
.L_x_69:
[----:B-1----:R1:W2:Y:S02]  /*3840*/  SYNCS.PHASECHK.TRANS64.TRYWAIT P0, [R0+URZ], R2 ;  /* 0x00000002000075a7 */ /* 0x0022a400080011ff */
[----:B--2---:R-:W-:Y:S05]  /*3850*/  @!P0 NANOSLEEP.SYNCS 0x989680 ;  /* 0x009896800000895d */ /* 0x004fea0003900000 */
[----:B------:R-:W2:Y:S02]  /*3860*/  @!P0 SYNCS.PHASECHK.TRANS64 P0, [R0+URZ], R2 ;  /* 0x00000002000085a7 */ /* 0x000ea400080010ff */
[----:B--2---:R-:W-:Y:S05]  /*3870*/  @P0 EXIT ;  /* 0x000000000000094d */ /* 0x004fea0003800000 */
[----:B------:R-:W-:Y:S05]  /*3880*/  BRA `(.L_x_69) ;  /* 0xfffffffc00ec7947 */ /* 0x000fea000383ffff */
.L_x_23:
[----:B------:R-:W-:-:S04]  /*3890*/  UISETP.NE.AND UP0, UPT, UR54, URZ, UPT ;  /* 0x000000ff3600728c */ /* 0x000fc8000bf05270 */
[----:B------:R-:W-:-:S09]  /*38a0*/  UISETP.NE.OR UP0, UPT, UR18, 0x1, UP0 ;  /* 0x000000011200788c */ /* 0x000fd20008705670 */
[----:B------:R-:W-:Y:S05]  /*38b0*/  BRA.U UP0, `(.L_x_70) ;  /* 0x0000000500487547 */ /* 0x000fea000b800000 */
[----:B------:R-:W-:Y:S01]  /*38c0*/  ISETP.GE.U32.AND P2, PT, R0, 0x2, PT ;  /* 0x000000020000780c */ /* 0x000fe20003f46070 */
[----:B------:R-:W-:Y:S01]  /*38d0*/  IMAD.MOV.U32 R12, RZ, RZ, 0x1 ;  /* 0x00000001ff0c7424 */ /* 0x000fe200078e00ff */
[----:B------:R-:W-:Y:S02]  /*38e0*/  CS2R R10, SRZ ;  /* 0x00000000000a7805 */ /* 0x000fe4000001ff00 */
[----:B------:R-:W-:Y:S01]  /*38f0*/  CS2R R8, SRZ ;  /* 0x0000000000087805 */ /* 0x000fe2000001ff00 */
[----:B------:R-:W-:Y:S01]  /*3900*/  UMOV UR6, 0x400 ;  /* 0x0000040000067882 */ /* 0x000fe20000000000 */
[----:B------:R-:W-:Y:S01]  /*3910*/  UMOV UR5, URZ ;  /* 0x000000ff00057c82 */ /* 0x000fe20008000000 */
[----:B------:R-:W-:-:S12]  /*3920*/  ULEA UR6, UR54, UR6, 0x18 ;  /* 0x0000000636067291 */ /* 0x000fd8000f8ec0ff */
.L_x_74:
[----:B------:R-:W-:Y:S02]  /*3930*/  LEA R2, R8, UR6, 0x3 ;  /* 0x0000000608027c11 */ /* 0x000fe4000f8e18ff */
[----:B------:R-:W-:-:S03]  /*3940*/  SHF.L.U32 R4, R9, 0x1f, RZ ;  /* 0x0000001f09047819 */ /* 0x000fc600000006ff */
[----:B------:R-:W-:Y:S01]  /*3950*/  VIADD R5, R2, 0x250 ;  /* 0x0000025002057836 */ /* 0x000fe20000000000 */
[----:B------:R-:W2:Y:S02]  /*3960*/  SYNCS.PHASECHK.TRANS64.TRYWAIT P0, [R2+URZ+0x240], R4 ;  /* 0x00024004020075a7 */ /* 0x000ea400080011ff */
[----:B--2---:R-:W-:Y:S05]  /*3970*/  @!P0 BRA `(.L_x_71) ;  /* 0x00000054005c8947 */ /* 0x004fea0003800000 */
.L_x_199:
[----:B------:R-:W-:Y:S01]  /*3980*/  ULEA UR4, UR5, UR6, 0x3 ;  /* 0x0000000605047291 */ /* 0x000fe2000f8e18ff */
[----:B--2---:R-:W-:Y:S01]  /*3990*/  PRMT R2, RZ, 0x654, R5 ;  /* 0x00000654ff027816 */ /* 0x004fe20000000005 */
[----:B------:R-:W-:Y:S01]  /*39a0*/  @!P2 IMAD.MOV.U32 R4, RZ, RZ, 0x10 ;  /* 0x00000010ff04a424 */ /* 0x000fe200078e00ff */
[----:B------:R-:W-:Y:S01]  /*39b0*/  SHF.L.U32 R5, R12, 0x1f, RZ ;  /* 0x0000001f0c057819 */ /* 0x000fe200000006ff */
[----:B------:R-:W-:Y:S01]  /*39c0*/  UIADD3 UR7, UPT, UPT, UR4, 0x1e0, URZ ;  /* 0x000001e004077890 */ /* 0x000fe2000fffe0ff */
[----:B------:R2:W-:Y:S05]  /*39d0*/  SYNCS.ARRIVE.TRANS64.RED.A1T0 RZ, [R2+URZ], RZ ;  /* 0x000000ff02ff79a7 */ /* 0x0005ea00081004ff */
[----:B------:R-:W-:Y:S01]  /*39e0*/  IMAD.U32 R6, RZ, RZ, UR7 ;  /* 0x00000007ff067e24 */ /* 0x000fe2000f8e00ff */
[----:B------:R-:W3:Y:S04]  /*39f0*/  SYNCS.PHASECHK.TRANS64.TRYWAIT P0, [UR4+0x1f0], R5 ;  /* 0x0001f005ff0075a7 */ /* 0x000ee80008001104 */
[----:B------:R-:W-:Y:S01]  /*3a00*/  PRMT R6, R0, 0x654, R6 ;  /* 0x0000065400067816 */ /* 0x000fe20000000006 */
[----:B--23--:R-:W-:Y:S06]  /*3a10*/  @!P0 BRA `(.L_x_72) ;  /* 0x0000005400488947 */ /* 0x00cfec0003800000 */
.L_x_201:
[----:B------:R-:W-:Y:S01]  /*3a20*/  ULEA UR8, UR5, UR6, 0x4 ;  /* 0x0000000605087291 */ /* 0x000fe2000f8e20ff */
[----:B------:R-:W-:Y:S01]  /*3a30*/  SEL R3, R6, R3, !P2 ;  /* 0x0000000306037207 */ /* 0x000fe20005000000 */
[----:B------:R-:W-:Y:S01]  /*3a40*/  UIADD3 UR9, UPT, UPT, UR4, 0x1e0, URZ ;  /* 0x000001e004097890 */ /* 0x000fe2000fffe0ff */
[----:B--2---:R-:W-:Y:S01]  /*3a50*/  LEA R2, R11, UR6, 0x3 ;  /* 0x000000060b027c11 */ /* 0x004fe2000f8e18ff */
[----:B------:R-:W-:Y:S01]  /*3a60*/  UIADD3 UR8, UPT, UPT, UR8, 0x270, URZ ;  /* 0x0000027008087890 */ /* 0x000fe2000fffe0ff */
[----:B------:R2:W-:Y:S01]  /*3a70*/  @!P2 SYNCS.ARRIVE.TRANS64.RED RZ, [R3+URZ], R4 ;  /* 0x0000000403ffa9a7 */ /* 0x0005e200080004ff */
[----:B------:R-:W-:Y:S01]  /*3a80*/  UIADD3 UR4, UPT, UPT, UR5, 0x1, URZ ;  /* 0x0000000105047890 */ /* 0x000fe2000fffe0ff */
[----:B------:R-:W-:-:S03]  /*3a90*/  VIADD R8, R8, 0x1 ;  /* 0x0000000108087836 */ /* 0x000fc60000000000 */
[----:B------:R-:W-:Y:S02]  /*3aa0*/  UISETP.NE.AND UP0, UPT, UR4, 0x2, UPT ;  /* 0x000000020400788c */ /* 0x000fe4000bf05270 */
[----:B------:R-:W-:Y:S01]  /*3ab0*/  ISETP.NE.AND P0, PT, R8, 0x2, PT ;  /* 0x000000020800780c */ /* 0x000fe20003f05270 */
[----:B------:R-:W-:Y:S06]  /*3ac0*/  UGETNEXTWORKID.BROADCAST [UR8], [UR9] ;  /* 0x00000000080073ca */ /* 0x000fec0008000100 */
[----:B------:R-:W-:Y:S02]  /*3ad0*/  USEL UR7, URZ, 0x1, UP0 ;  /* 0x00000001ff077887 */ /* 0x000fe40008000000 */
[----:B------:R-:W-:-:S04]  /*3ae0*/  USEL UR5, UR4, URZ, UP0 ;  /* 0x000000ff04057287 */ /* 0x000fc80008000000 */
[----:B------:R-:W-:Y:S02]  /*3af0*/  LOP3.LUT R12, R12, UR7, RZ, 0x3c, !PT ;  /* 0x000000070c0c7c12 */ /* 0x000fe4000f8e3cff */
[----:B--2---:R-:W-:-:S04]  /*3b00*/  SHF.L.U32 R4, R10, 0x1f, RZ ;  /* 0x0000001f0a047819 */ /* 0x004fc800000006ff */
[----:B------:R-:W2:Y:S02]  /*3b10*/  SYNCS.PHASECHK.TRANS64.TRYWAIT P1, [R2+URZ+0x1e0], R4 ;  /* 0x0001e004020075a7 */ /* 0x000ea400080211ff */
[----:B--2---:R-:W-:Y:S05]  /*3b20*/  @!P1 BRA `(.L_x_73) ;  /* 0x00000054001c9947 */ /* 0x004fea0003800000 */
.L_x_202:
[C---:B--2---:R-:W-:Y:S01]  /*3b30*/  LEA R4, R11.reuse, UR6, 0x4 ;  /* 0x000000060b047c11 */ /* 0x044fe2000f8e20ff */
[----:B------:R-:W-:Y:S01]  /*3b40*/  VIADD R2, R2, 0x1f0 ;  /* 0x000001f002027836 */ /* 0x000fe20000000000 */
[----:B------:R-:W-:Y:S01]  /*3b50*/  SEL R8, R8, RZ, P0 ;  /* 0x000000ff08087207 */ /* 0x000fe20000000000 */
[----:B------:R-:W-:-:S03]  /*3b60*/  VIADD R11, R11, 0x1 ;  /* 0x000000010b0b7836 */ /* 0x000fc60000000000 */
[----:B------:R-:W2:Y:S01]  /*3b70*/  LDS.128 R4, [R4+0x270] ;  /* 0x0002700004047984 */ /* 0x000ea20000000c00 */
[----:B------:R-:W-:Y:S02]  /*3b80*/  PRMT R2, RZ, 0x654, R2 ;  /* 0x00000654ff027816 */ /* 0x000fe40000000002 */
[C---:B------:R-:W-:Y:S01]  /*3b90*/  ISETP.NE.AND P1, PT, R11.reuse, 0x2, PT ;  /* 0x000000020b00780c */ /* 0x040fe20003f25270 */
[----:B------:R-:W-:Y:S01]  /*3ba0*/  @!PT LDS RZ, [RZ] ;  /* 0x00000000fffff984 */ /* 0x000fe20000000800 */
[----:B------:R-:W-:Y:S01]  /*3bb0*/  @!PT LDS RZ, [RZ] ;  /* 0x00000000fffff984 */ /* 0x000fe20000000800 */
[----:B------:R-:W-:Y:S01]  /*3bc0*/  @!PT LDS RZ, [RZ] ;  /* 0x00000000fffff984 */ /* 0x000fe20000000800 */
[----:B------:R-:W-:Y:S01]  /*3bd0*/  @!PT LDS RZ, [RZ] ;  /* 0x00000000fffff984 */ /* 0x000fe20000000800 */
[----:B------:R3:W-:Y:S06]  /*3be0*/  MEMBAR.ALL.CTA ;  /* 0x0000000000007992 */ /* 0x0007ec0000008000 */
[----:B---3--:R-:W3:Y:S01]  /*3bf0*/  FENCE.VIEW.ASYNC.S ;  /* 0x00000000000073c6 */ /* 0x008ee20000000000 */
[----:B------:R-:W-:Y:S01]  /*3c00*/  SEL R11, R11, RZ, P1 ;  /* 0x000000ff0b0b7207 */ /* 0x000fe20000800000 */
[----:B---3--:R3:W-:Y:S01]  /*3c10*/  SYNCS.ARRIVE.TRANS64.RED.A1T0 RZ, [R2+URZ], RZ ;  /* 0x000000ff02ff79a7 */ /* 0x0087e200081004ff */
[----:B--2---:R-:W-:-:S02]  /*3c20*/  LOP3.LUT P3, RZ, R6, 0x1, RZ, 0xc0, !PT ;  /* 0x0000000106ff7812 */ /* 0x004fc4000786c0ff */
[----:B------:R-:W-:-:S04]  /*3c30*/  SEL R4, RZ, 0x1, P1 ;  /* 0x00000001ff047807 */ /* 0x000fc80000800000 */
[----:B------:R-:W-:Y:S02]  /*3c40*/  LOP3.LUT R10, R10, R4, RZ, 0x3c, !PT ;  /* 0x000000040a0a7212 */ /* 0x000fe400078e3cff */
[----:B---3--:R-:W-:-:S04]  /*3c50*/  SEL R2, RZ, 0x1, P0 ;  /* 0x00000001ff027807 */ /* 0x008fc80000000000 */
[----:B------:R-:W-:Y:S01]  /*3c60*/  LOP3.LUT R9, R9, R2, RZ, 0x3c, !PT ;  /* 0x0000000209097212 */ /* 0x000fe200078e3cff */
[----:B------:R-:W-:Y:S06]  /*3c70*/  @P3 BRA `(.L_x_74) ;  /* 0xfffffffc002c3947 */ /* 0x000fec000383ffff */
[----:B------:R-:W-:Y:S01]  /*3c80*/  ULEA UR4, UR5, UR6, 0x3 ;  /* 0x0000000605047291 */ /* 0x000fe2000f8e18ff */
[----:B------:R-:W-:-:S08]  /*3c90*/  SHF.L.U32 R2, R12, 0x1f, RZ ;  /* 0x0000001f0c027819 */ /* 0x000fd000000006ff */
[----:B------:R-:W2:Y:S02]  /*3ca0*/  SYNCS.PHASECHK.TRANS64 P0, [UR4+0x1f0], R2 ;  /* 0x0001f002ff0075a7 */ /* 0x000ea40008001004 */
[----:B--2---:R-:W-:Y:S05]  /*3cb0*/  @P0 BRA `(.L_x_75) ;  /* 0x0000000000080947 */ /* 0x004fea0003800000 */
[----:B------:R-:W2:Y:S02]  /*3cc0*/  SYNCS.PHASECHK.TRANS64.TRYWAIT P0, [UR4+0x1f0], R2 ;  /* 0x0001f002ff0075a7 */ /* 0x000ea40008001104 */
[----:B--2---:R-:W-:Y:S05]  /*3cd0*/  @!P0 BRA `(.L_x_76) ;  /* 0x0000005000c48947 */ /* 0x004fea0003800000 */
.L_x_75:
[----:B------:R-:W-:-:S04]  /*3ce0*/  UIADD3 UR7, UPT, UPT, UR5, 0x1, URZ ;  /* 0x0000000105077890 */ /* 0x000fc8000fffe0ff */
[----:B------:R-:W-:-:S04]  /*3cf0*/  UISETP.NE.AND UP0, UPT, UR7, 0x2, UPT ;  /* 0x000000020700788c */ /* 0x000fc8000bf05270 */
[----:B------:R-:W-:Y:S02]  /*3d00*/  USEL UR8, URZ, 0x1, UP0 ;  /* 0x00000001ff087887 */ /* 0x000fe40008000000 */
[----:B------:R-:W-:-:S04]  /*3d10*/  USEL UR7, UR7, URZ, UP0 ;  /* 0x000000ff07077287 */ /* 0x000fc80008000000 */
[----:B------:R-:W-:Y:S01]  /*3d20*/  ULEA UR7, UR7, UR6, 0x3 ;  /* 0x0000000607077291 */ /* 0x000fe2000f8e18ff */
[----:B--2---:R-:W-:-:S04]  /*3d30*/  LOP3.LUT R2, R12, UR8, RZ, 0x3c, !PT ;  /* 0x000000080c027c12 */ /* 0x004fc8000f8e3cff */
[----:B------:R-:W-:-:S04]  /*3d40*/  SHF.L.U32 R0, R2, 0x1f, RZ ;  /* 0x0000001f02007819 */ /* 0x000fc800000006ff */
[----:B------:R-:W2:Y:S02]  /*3d50*/  SYNCS.PHASECHK.TRANS64 P0, [UR7+0x1f0], R0 ;  /* 0x0001f000ff0075a7 */ /* 0x000ea40008001007 */
[----:B-12---:R-:W-:Y:S05]  /*3d60*/  @P0 EXIT ;  /* 0x000000000000094d */ /* 0x006fea0003800000 */
[----:B------:R-:W-:Y:S02]  /*3d70*/  SHF.L.U32 R2, R2, 0x1f, RZ ;  /* 0x0000001f02027819 */ /* 0x000fe400000006ff */
[----:B------:R-:W-:-:S07]  /*3d80*/  MOV R0, UR7 ;  /* 0x0000000700007c02 */ /* 0x000fce0008000f00 */
.L_x_77:
[----:B-1----:R1:W2:Y:S02]  /*3d90*/  SYNCS.PHASECHK.TRANS64.TRYWAIT P0, [R0+URZ+0x1f0], R2 ;  /* 0x0001f002000075a7 */ /* 0x0022a400080011ff */
[----:B--2---:R-:W-:Y:S05]  /*3da0*/  @!P0 NANOSLEEP.SYNCS 0x989680 ;  /* 0x009896800000895d */ /* 0x004fea0003900000 */
[----:B------:R-:W2:Y:S02]  /*3db0*/  @!P0 SYNCS.PHASECHK.TRANS64 P0, [R0+URZ+0x1f0], R2 ;  /* 0x0001f002000085a7 */ /* 0x000ea400080010ff */
[----:B--2---:R-:W-:Y:S05]  /*3dc0*/  @P0 EXIT ;  /* 0x000000000000094d */ /* 0x004fea0003800000 */
[----:B------:R-:W-:Y:S05]  /*3dd0*/  BRA `(.L_x_77) ;  /* 0xfffffffc00ec7947 */ /* 0x000fea000383ffff */
.L_x_70:
[----:B------:R-:W-:Y:S05]  /*3de0*/  BRA.U UP5, `(.L_x_78) ;  /* 0x0000000d059c7547 */ /* 0x000fea000b800000 */
[----:B------:R-:W-:Y:S01]  /*3df0*/  UMOV UR4, 0x40 ;  /* 0x0000004000047882 */ /* 0x000fe20000000000 */
[----:B------:R-:W-:Y:S01]  /*3e00*/  NOP ;  /* 0x0000000000007918 */ /* 0x000fe20000000000 */
[----:B------:R-:W-:Y:S01]  /*3e10*/  ULEA UR5, UR54, UR4, 0x18 ;  /* 0x0000000436057291 */ /* 0x000fe2000f8ec0ff */
[----:B------:R-:W-:Y:S02]  /*3e20*/  UMOV UR6, 0x400 ;  /* 0x0000040000067882 */ /* 0x000fe40000000000 */
[----:B------:R-:W-:-:S06]  /*3e30*/  ULEA UR6, UR54, UR6, 0x18 ;  /* 0x0000000636067291 */ /* 0x000fcc000f8ec0ff */
[----:B------:R-:W2:Y:S02]  /*3e40*/  LDS.U8 R0, [UR5+0x1c] ;  /* 0x00001c05ff007984 */ /* 0x000ea40008000000 */
[----:B--2---:R-:W-:-:S13]  /*3e50*/  ISETP.NE.AND P0, PT, R0, RZ, PT ;  /* 0x000000ff0000720c */ /* 0x004fda0003f05270 */
[----:B------:R-:W-:Y:S05]  /*3e60*/  @P0 BRA `(.L_x_79) ;  /* 0x0000000000580947 */ /* 0x000fea0003800000 */
[----:B------:R-:W-:-:S13]  /*3e70*/  ELECT P0, URZ, PT ;  /* 0x0000000000ff782f */ /* 0x000fda0003800000 */
[----:B------:R-:W-:Y:S05]  /*3e80*/  @!P0 BRA `(.L_x_80) ;  /* 0x0000000000608947 */ /* 0x000fea0003800000 */
[----:B------:R-:W-:Y:S01]  /*3e90*/  UMOV UR4, 0x10 ;  /* 0x0000001000047882 */ /* 0x000fe20000000000 */
[----:B------:R-:W-:Y:S01]  /*3ea0*/  HFMA2 R0, -RZ, RZ, 0, 5.9604644775390625e-08 ;  /* 0x00000001ff007431 */ /* 0x000fe200000001ff */
[----:B------:R-:W-:-:S03]  /*3eb0*/  MOV R3, 0xffff ;  /* 0x0000ffff00037802 */ /* 0x000fc60000000f00 */
[----:B------:R-:W-:Y:S04]  /*3ec0*/  DEPBAR.LE SB2, 0x36 ;  /* 0x0000ad800000791a */ /* 0x000fe80000000000 */
[----:B------:R-:W2:Y:S02]  /*3ed0*/  UTCATOMSWS.FIND_AND_SET.ALIGN UP0, UR4, UR4 ;  /* 0x00000004000475e3 */ /* 0x000ea40008000800 */
[----:B--2---:R-:W-:Y:S01]  /*3ee0*/  MOV R4, UR4 ;  /* 0x0000000400047c02 */ /* 0x004fe20008000f00 */
[----:B------:R-:W-:Y:S06]  /*3ef0*/  BRA.U UP0, `(.L_x_81) ;  /* 0x0000000100187547 */ /* 0x000fec000b800000 */
.L_x_82:
[----:B------:R-:W-:Y:S05]  /*3f00*/  NANOSLEEP 0x64 ;  /* 0x000000640000795d */ /* 0x000fea0003800000 */
[----:B------:R-:W-:-:S05]  /*3f10*/  UMOV UR4, 0x10 ;  /* 0x0000001000047882 */ /* 0x000fca0000000000 */
[----:B------:R-:W-:Y:S04]  /*3f20*/  DEPBAR.LE SB2, 0x36 ;  /* 0x0000ad800000791a */ /* 0x000fe80000000000 */
[----:B------:R-:W2:Y:S02]  /*3f30*/  UTCATOMSWS.FIND_AND_SET.ALIGN UP0, UR4, UR4 ;  /* 0x00000004000475e3 */ /* 0x000ea40008000800 */
[----:B--2---:R-:W-:Y:S01]  /*3f40*/  MOV R4, UR4 ;  /* 0x0000000400047c02 */ /* 0x004fe20008000f00 */
[----:B------:R-:W-:Y:S05]  /*3f50*/  BRA.U !UP0, `(.L_x_82) ;  /* 0xfffffffd08e87547 */ /* 0x000fea000b83ffff */
.L_x_81:
[-C--:B------:R-:W-:Y:S02]  /*3f60*/  SHF.L.U32 R3, R3, R4.reuse, RZ ;  /* 0x0000000403037219 */ /* 0x080fe400000006ff */
[----:B------:R-:W-:Y:S01]  /*3f70*/  SHF.L.U32 R0, R0, R4, RZ ;  /* 0x0000000400007219 */ /* 0x000fe200000006ff */
[----:B------:R-:W-:Y:S02]  /*3f80*/  IMAD.SHL.U32 R4, R4, 0x20, RZ ;  /* 0x0000002004047824 */ /* 0x000fe400078e00ff */
[----:B------:R2:W-:Y:S04]  /*3f90*/  ATOMS.OR RZ, [UR5+0x14], R3 ;  /* 0x00001403ffff798c */ /* 0x0005e8000b000005 */
[----:B------:R2:W-:Y:S04]  /*3fa0*/  ATOMS.OR RZ, [UR5+0x18], R0 ;  /* 0x00001800ffff798c */ /* 0x0005e8000b000005 */
[----:B------:R2:W-:Y:S01]  /*3fb0*/  STS [UR6+0x290], R4 ;  /* 0x00029004ff007988 */ /* 0x0005e20008000806 */
[----:B------:R-:W-:Y:S05]  /*3fc0*/  BRA `(.L_x_80) ;  /* 0x0000000000107947 */ /* 0x000fea0003800000 */
.L_x_79:
[----:B------:R-:W-:Y:S02]  /*3fd0*/  MOV R0, 0xffffffff ;  /* 0xffffffff00007802 */ /* 0x000fe40000000f00 */
[----:B------:R-:W-:-:S03]  /*3fe0*/  MOV R4, 0x4010 ;  /* 0x0000401000047802 */ /* 0x000fc60000000f00 */
[----:B------:R2:W-:Y:S04]  /*3ff0*/  STS [UR6+0x290], R0 ;  /* 0x00029000ff007988 */ /* 0x0005e80008000806 */
[----:B-12--5:R-:W-:Y:S05]  /*4000*/  CALL.REL.NOINC `($__internal_1_$__cuda_sm10x_tcgen05_guardrail_trap_phase_invalid_during_alloc) ;  /* 0x00000054009c7944 */ /* 0x026fea0003c00000 */
.L_x_80:
[----:B------:R-:W-:Y:S05]  /*4010*/  WARPSYNC.ALL ;  /* 0x0000000000007948 */ /* 0x000fea0003800000 */
[----:B------:R-:W3:Y:S01]  /*4020*/  S2UR UR4, SR_CgaCtaId ;  /* 0x00000000000479c3 */ /* 0x000ee20000008800 */
[----:B------:R-:W-:Y:S01]  /*4030*/  UMOV UR17, 0x400 ;  /* 0x0000040000117882 */ /* 0x000fe20000000000 */
[----:B------:R-:W-:-:S06]  /*4040*/  NOP ;  /* 0x0000000000007918 */ /* 0x000fcc0000000000 */
[----:B------:R-:W-:Y:S06]  /*4050*/  BAR.ARV 0x6, 0xa0 ;  /* 0x0182800000007b1d */ /* 0x000fec0000002000 */
[----:B------:R-:W4:Y:S01]  /*4060*/  LDCU UR5, c[0x0][0x38c] ;  /* 0x00007180ff0577ac */ /* 0x000f220008000800 */
[----:B------:R-:W-:Y:S01]  /*4070*/  LOP3.LUT R2, R2, 0xffff, RZ, 0xc0, !PT ;  /* 0x0000ffff02027812 */ /* 0x000fe200078ec0ff */
[----:B------:R-:W-:Y:S01]  /*4080*/  IMAD.MOV.U32 R11, RZ, RZ, 0x1 ;  /* 0x00000001ff0b7424 */ /* 0x000fe200078e00ff */
[----:B------:R-:W-:Y:S01]  /*4090*/  CS2R R8, SRZ ;  /* 0x0000000000087805 */ /* 0x000fe2000001ff00 */
[----:B------:R-:W1:Y:S01]  /*40a0*/  LDCU UR8, c[0x0][0x38c] ;  /* 0x00007180ff0877ac */ /* 0x000e620008000800 */
[----:B------:R-:W-:Y:S01]  /*40b0*/  R2UR UR19, R2 ;  /* 0x00000000021372ca */ /* 0x000fe200000e0000 */
[----:B------:R-:W-:Y:S01]  /*40c0*/  IMAD.MOV.U32 R10, RZ, RZ, RZ ;  /* 0x000000ffff0a7224 */ /* 0x000fe200078e00ff */
[----:B------:R-:W-:Y:S01]  /*40d0*/  UMOV UR22, URZ ;  /* 0x000000ff00167c82 */ /* 0x000fe20008000000 */
[----:B------:R-:W-:Y:S01]  /*40e0*/  UMOV UR14, URZ ;  /* 0x000000ff000e7c82 */ /* 0x000fe20008000000 */
[----:B---3--:R-:W-:Y:S01]  /*40f0*/  ULEA UR17, UR4, UR17, 0x18 ;  /* 0x0000001104117291 */ /* 0x008fe2000f8ec0ff */
[----:B------:R-:W-:Y:S01]  /*4100*/  UMOV UR26, 0x0 ;  /* 0x00000000001a7882 */ /* 0x000fe20000000000 */
[----:B------:R-:W-:-:S02]  /*4110*/  UMOV UR27, 0x4100490 ;  /* 0x04100490001b7882 */ /* 0x000fc40000000000 */
[----:B------:R-:W-:Y:S02]  /*4120*/  UIADD3 UR6, UPT, UPT, UR17, 0x3600, URZ ;  /* 0x0000360011067890 */ /* 0x000fe4000fffe0ff */
[----:B------:R-:W-:Y:S02]  /*4130*/  UIADD3 UR7, UPT, UPT, UR17, 0x1d600, URZ ;  /* 0x0001d60011077890 */ /* 0x000fe4000fffe0ff */
[----:B----4-:R-:W-:Y:S01]  /*4140*/  UIADD3 UR5, UPT, UPT, UR5, 0x1f, URZ ;  /* 0x0000001f05057890 */ /* 0x010fe2000fffe0ff */
[----:B--2---:R-:W2:Y:S01]  /*4150*/  LDS R0, [UR17+0x290] ;  /* 0x00029011ff007984 */ /* 0x004ea20008000800 */
[----:B------:R-:W-:Y:S02]  /*4160*/  USHF.R.U32.HI UR6, URZ, 0x4, UR6 ;  /* 0x00000004ff067899 */ /* 0x000fe40008011606 */
[----:B------:R-:W-:Y:S02]  /*4170*/  USHF.R.S32.HI UR4, URZ, 0x1f, UR5 ;  /* 0x0000001fff047899 */ /* 0x000fe40008011405 */
[----:B------:R-:W-:-:S02]  /*4180*/  ULOP3.LUT UR6, UR6, 0x3fff, URZ, 0xc0, !UPT ;  /* 0x00003fff06067892 */ /* 0x000fc4000f8ec0ff */
[----:B------:R-:W-:Y:S02]  /*4190*/  ULEA.HI UR4, UR4, UR5, URZ, 0x5 ;  /* 0x0000000504047291 */ /* 0x000fe4000f8f28ff */
[----:B------:R-:W-:Y:S02]  /*41a0*/  USHF.R.U32.HI UR5, URZ, 0x4, UR7 ;  /* 0x00000004ff057899 */ /* 0x000fe40008011607 */
[----:B------:R-:W-:Y:S02]  /*41b0*/  USHF.R.S32.HI UR28, URZ, 0x5, UR4 ;  /* 0x00000005ff1c7899 */ /* 0x000fe40008011404 */
[----:B------:R-:W-:Y:S02]  /*41c0*/  ULOP3.LUT UR5, UR5, 0x3fff, URZ, 0xc0, !UPT ;  /* 0x00003fff05057892 */ /* 0x000fe4000f8ec0ff */
[----:B------:R-:W-:Y:S02]  /*41d0*/  UISETP.LT.AND UP0, UPT, UR28, 0x1, UPT ;  /* 0x000000011c00788c */ /* 0x000fe4000bf01270 */
[----:B------:R-:W-:-:S02]  /*41e0*/  ULOP3.LUT UR20, UR6, 0x10000, URZ, 0xfc, !UPT ;  /* 0x0001000006147892 */ /* 0x000fc4000f8efcff */
[----:B------:R-:W-:Y:S02]  /*41f0*/  USEL UR29, UR28, 0x1, !UP0 ;  /* 0x000000011c1d7887 */ /* 0x000fe4000c000000 */
[----:B------:R-:W-:Y:S02]  /*4200*/  ULOP3.LUT UR21, UR5, 0x10000, URZ, 0xfc, !UPT ;  /* 0x0001000005157892 */ /* 0x000fe4000f8efcff */
[----:B------:R-:W-:Y:S02]  /*4210*/  UIADD3 UR29, UPT, UPT, -UR29, URZ, URZ ;  /* 0x000000ff1d1d7290 */ /* 0x000fe4000fffe1ff */
[----:B-1----:R-:W-:Y:S01]  /*4220*/  UISETP.GE.AND UP4, UPT, UR8, 0x1, UPT ;  /* 0x000000010800788c */ /* 0x002fe2000bf86270 */
[----:B------:R-:W-:Y:S01]  /*4230*/  UMOV UR24, 0x0 ;  /* 0x0000000000187882 */ /* 0x000fe20000000000 */
[----:B------:R-:W-:Y:S01]  /*4240*/  UMOV UR25, 0x4100490 ;  /* 0x0410049000197882 */ /* 0x000fe20000000000 */
[----:B--2---:R-:W-:-:S15]  /*4250*/  R2UR UR30, R0 ;  /* 0x00000000001e72ca */ /* 0x004fde00000e0000 */
.L_x_89:
[----:B------:R-:W-:Y:S02]  /*4260*/  LEA R0, R10, UR17, 0x3 ;  /* 0x000000110a007c11 */ /* 0x000fe4000f8e18ff */
[----:B------:R-:W-:Y:S02]  /*4270*/  SHF.L.U32 R2, R9, 0x1f, RZ ;  /* 0x0000001f09027819 */ /* 0x000fe400000006ff */
[----:B------:R-:W-:Y:S01]  /*4280*/  PLOP3.LUT P0, PT, PT, PT, UP4, 0x80, 0x8 ;  /* 0x000000000008781c */ /* 0x000fe20003f0f048 */
[----:B------:R-:W-:Y:S01]  /*4290*/  VIADD R3, R0, 0x1f0 ;  /* 0x000001f000037836 */ /* 0x000fe20000000000 */
[----:B-1----:R-:W1:Y:S02]  /*42a0*/  SYNCS.PHASECHK.TRANS64.TRYWAIT P1, [R0+URZ+0x1e0], R2 ;  /* 0x0001e002000075a7 */ /* 0x002e6400080211ff */
[----:B-1-3--:R-:W-:Y:S09]  /*42b0*/  @!P1 BRA `(.L_x_83) ;  /* 0x0000004c00649947 */ /* 0x00aff20003800000 */
.L_x_204:
[----:B------:R-:W-:Y:S01]  /*42c0*/  LEA R4, R10, UR17, 0x4 ;  /* 0x000000110a047c11 */ /* 0x000fe2000f8e20ff */
[----:B------:R-:W-:Y:S01]  /*42d0*/  @UP4 ULEA UR4, UR14, UR17, 0x3 ;  /* 0x000000110e044291 */ /* 0x000fe2000f8e18ff */
[----:B------:R-:W-:Y:S01]  /*42e0*/  PLOP3.LUT P2, PT, PT, PT, PT, 0x80, 0x8 ;  /* 0x000000000008781c */ /* 0x000fe20003f4f070 */
[----:B------:R-:W-:Y:S01]  /*42f0*/  ULEA UR23, UR22, UR17, 0x3 ;  /* 0x0000001116177291 */ /* 0x000fe2000f8e18ff */
[----:B------:R-:W-:Y:S02]  /*4300*/  PRMT R3, RZ, 0x654, R3 ;  /* 0x00000654ff037816 */ /* 0x000fe40000000003 */
[----:B------:R-:W2:Y:S01]  /*4310*/  LDS.128 R4, [R4+0x270] ;  /* 0x0002700004047984 */ /* 0x000ea20000000c00 */
[----:B-1----:R-:W-:Y:S02]  /*4320*/  @P0 SHF.L.U32 R2, R8, 0x1f, RZ ;  /* 0x0000001f08020819 */ /* 0x002fe400000006ff */
[----:B------:R-:W-:Y:S01]  /*4330*/  SHF.L.U32 R0, R11, 0x1f, RZ ;  /* 0x0000001f0b007819 */ /* 0x000fe200000006ff */
[----:B------:R-:W-:Y:S01]  /*4340*/  @!PT LDS RZ, [RZ] ;  /* 0x00000000fffff984 */ /* 0x000fe20000000800 */
[----:B------:R-:W-:Y:S01]  /*4350*/  @!PT LDS RZ, [RZ] ;  /* 0x00000000fffff984 */ /* 0x000fe20000000800 */
[----:B------:R-:W-:Y:S01]  /*4360*/  @!PT LDS RZ, [RZ] ;  /* 0x00000000fffff984 */ /* 0x000fe20000000800 */
[----:B------:R-:W-:Y:S01]  /*4370*/  @!PT LDS RZ, [RZ] ;  /* 0x00000000fffff984 */ /* 0x000fe20000000800 */
[----:B------:R1:W-:Y:S06]  /*4380*/  MEMBAR.ALL.CTA ;  /* 0x0000000000007992 */ /* 0x0003ec0000008000 */
[----:B-1----:R-:W1:Y:S02]  /*4390*/  FENCE.VIEW.ASYNC.S ;  /* 0x00000000000073c6 */ /* 0x002e640000000000 */
[----:B-1----:R1:W-:Y:S01]  /*43a0*/  SYNCS.ARRIVE.TRANS64.RED.A1T0 RZ, [R3+URZ], RZ ;  /* 0x000000ff03ff79a7 */ /* 0x0023e200081004ff */
[----:B------:R1:W3:Y:S01]  /*43b0*/  @P0 SYNCS.PHASECHK.TRANS64.TRYWAIT P2, [UR4], R2 ;  /* 0x00000002ff0005a7 */ /* 0x0002e20008041104 */
[----:B------:R-:W-:Y:S01]  /*43c0*/  ULEA.HI UR4, UR22, UR22, URZ, 0x1 ;  /* 0x0000001616047291 */ /* 0x000fe2000f8f08ff */
[----:B--2---:R-:W-:-:S03]  /*43d0*/  LOP3.LUT P1, RZ, R6, 0x1, RZ, 0xc0, !PT ;  /* 0x0000000106ff7812 */ /* 0x004fc6000782c0ff */
[----:B------:R-:W-:Y:S02]  /*43e0*/  USHF.L.U32 UR18, UR4, 0x5, URZ ;  /* 0x0000000504127899 */ /* 0x000fe400080006ff */
[----:B------:R-:W-:Y:S02]  /*43f0*/  ULOP3.LUT UR4, UR4, 0xffe, URZ, 0xc0, !UPT ;  /* 0x00000ffe04047892 */ /* 0x000fe4000f8ec0ff */
[----:B------:R-:W-:Y:S02]  /*4400*/  ULOP3.LUT UR18, UR18, 0xffffffc0, URZ, 0xc0, !UPT ;  /* 0xffffffc012127892 */ /* 0x000fe4000f8ec0ff */
[----:B------:R-:W-:Y:S02]  /*4410*/  UIADD3 UR4, UPT, UPT, -UR4, UR22, URZ ;  /* 0x0000001604047290 */ /* 0x000fe4000fffe1ff */
[----:B------:R-:W-:Y:S01]  /*4420*/  UIADD3 UR18, UPT, UPT, UR30, UR18, URZ ;  /* 0x000000121e127290 */ /* 0x000fe2000fffe0ff */
[----:B------:R-:W2:Y:S03]  /*4430*/  SYNCS.PHASECHK.TRANS64.TRYWAIT P0, [UR23+0x220], R0 ;  /* 0x00022000ff0075a7 */ /* 0x000ea60008001117 */
[----:B------:R-:W-:Y:S01]  /*4440*/  ULEA UR18, UR4, UR18, 0x14 ;  /* 0x0000001204127291 */ /* 0x000fe2000f8ea0ff */
[----:B-123--:R-:W-:Y:S11]  /*4450*/  @!P0 BRA `(.L_x_84) ;  /* 0x0000004c00108947 */ /* 0x00eff60003800000 */
.L_x_206:
[----:B------:R-:W-:Y:S01]  /*4460*/  IADD3 R10, PT, PT, R10, 0x1, RZ ;  /* 0x000000010a0a7810 */ /* 0x000fe20007ffe0ff */
[----:B------:R-:W-:Y:S06]  /*4470*/  BRA.U !UP4, `(.L_x_85) ;  /* 0x000000010c987547 */ /* 0x000fec000b800000 */
[----:B------:R-:W-:Y:S01]  /*4480*/  UPLOP3.LUT UP2, UPT, UPT, UPT, UPT, 0x40, 0x4 ;  /* 0x000000000004789c */ /* 0x000fe20003f4e870 */
[----:B------:R-:W-:Y:S01]  /*4490*/  UMOV UR16, UR29 ;  /* 0x0000001d00107c82 */ /* 0x000fe20008000000 */
[----:B------:R-:W-:Y:S01]  /*44a0*/  UMOV UR15, UR28 ;  /* 0x0000001c000f7c82 */ /* 0x000fe20008000000 */
[----:B------:R-:W-:-:S08]  /*44b0*/  UMOV UR6, UR14 ;  /* 0x0000000e00067c82 */ /* 0x000fd00008000000 */
.L_x_88:
[----:B------:R-:W-:Y:S02]  /*44c0*/  UIADD3 UR16, UPT, UPT, UR16, 0x1, URZ ;  /* 0x0000000110107890 */ /* 0x000fe4000fffe0ff */
[----:B--2---:R-:W-:Y:S02]  /*44d0*/  ULEA UR5, UR6, UR17, 0x3 ;  /* 0x0000001106057291 */ /* 0x004fe4000f8e18ff */
[----:B------:R-:W-:Y:S01]  /*44e0*/  UISETP.NE.AND UP3, UPT, UR16, URZ, UPT ;  /* 0x000000ff1000728c */ /* 0x000fe2000bf65270 */
[----:B---3--:R-:W-:Y:S10]  /*44f0*/  @P2 BRA `(.L_x_86) ;  /* 0x00000000000c2947 */ /* 0x008ff40003800000 */
[----:B-1----:R-:W-:Y:S04]  /*4500*/  SHF.L.U32 R2, R8, 0x1f, RZ ;  /* 0x0000001f08027819 */ /* 0x002fe800000006ff */
[----:B------:R-:W1:Y:S02]  /*4510*/  SYNCS.PHASECHK.TRANS64.TRYWAIT P0, [UR5], R2 ;  /* 0x00000002ff0075a7 */ /* 0x000e640008001105 */
[----:B-1----:R-:W-:Y:S05]  /*4520*/  @!P0 BRA `(.L_x_87) ;  /* 0x0000004800f48947 */ /* 0x002fea0003800000 */
.L_x_86:
[----:B------:R-:W-:Y:S01]  /*4530*/  UISETP.NE.AND UP0, UPT, UR15, 0x1, UPT ;  /* 0x000000010f00788c */ /* 0x000fe2000bf05270 */
[----:B------:R-:W-:Y:S01]  /*4540*/  PLOP3.LUT P2, PT, PT, PT, PT, 0x80, 0x8 ;  /* 0x000000000008781c */ /* 0x000fe20003f4f070 */
[----:B------:R-:W-:Y:S02]  /*4550*/  UIADD3 UR4, UPT, UPT, UR6, 0x1, URZ ;  /* 0x0000000106047890 */ /* 0x000fe4000fffe0ff */
[----:B------:R-:W-:Y:S02]  /*4560*/  ULEA UR12, UR6, UR21, 0x8 ;  /* 0x00000015060c7291 */ /* 0x000fe4000f8e40ff */
[----:B------:R-:W-:Y:S01]  /*4570*/  UISETP.NE.AND UP1, UPT, UR4, 0x1a, UPT ;  /* 0x0000001a0400788c */ /* 0x000fe2000bf25270 */
[----:B------:R-:W-:Y:S01]  /*4580*/  PLOP3.LUT P0, PT, PT, PT, UP0, 0x80, 0x8 ;  /* 0x000000000008781c */ /* 0x000fe20003f0f008 */
[----:B------:R-:W-:Y:S02]  /*4590*/  UIADD3 UR10, UPT, UPT, UR12, 0x2, URZ ;  /* 0x000000020c0a7890 */ /* 0x000fe4000fffe0ff */
[----:B------:R-:W-:Y:S02]  /*45a0*/  USEL UR7, URZ, 0x1, UP1 ;  /* 0x00000001ff077887 */ /* 0x000fe40008800000 */
[----:B------:R-:W-:Y:S02]  /*45b0*/  USEL UR14, UR4, URZ, UP1 ;  /* 0x000000ff040e7287 */ /* 0x000fe40008800000 */
[----:B------:R-:W-:Y:S02]  /*45c0*/  UIADD3 UR15, UPT, UPT, UR15, -0x1, URZ ;  /* 0xffffffff0f0f7890 */ /* 0x000fe4000fffe0ff */
[----:B------:R-:W-:Y:S01]  /*45d0*/  @UP0 ULEA UR4, UR14, UR17, 0x3 ;  /* 0x000000110e040291 */ /* 0x000fe2000f8e18ff */
[----:B------:R-:W-:Y:S01]  /*45e0*/  LOP3.LUT R8, R8, UR7, RZ, 0x3c, !PT ;  /* 0x0000000708087c12 */ /* 0x000fe2000f8e3cff */
[----:B------:R-:W-:Y:S01]  /*45f0*/  UIADD3 UR7, UPT, UPT, UR5, 0xd0, URZ ;  /* 0x000000d005077890 */ /* 0x000fe2000fffe0ff */
[----:B------:R-:W-:Y:S02]  /*4600*/  UMOV UR13, 0x80004020 ;  /* 0x80004020000d7882 */ /* 0x000fe40000000000 */
[----:B-1----:R-:W-:Y:S01]  /*4610*/  @P0 SHF.L.U32 R0, R8, 0x1f, RZ ;  /* 0x0000001f08000819 */ /* 0x002fe200000006ff */
[----:B------:R-:W-:Y:S01]  /*4620*/  UMOV UR5, 0x80004020 ;  /* 0x8000402000057882 */ /* 0x000fe20000000000 */
[----:B------:R-:W-:Y:S01]  /*4630*/  UMOV UR11, 0x80004020 ;  /* 0x80004020000b7882 */ /* 0x000fe20000000000 */
[----:B------:R-:W-:Y:S01]  /*4640*/  UMOV UR9, 0x80004020 ;  /* 0x8000402000097882 */ /* 0x000fe20000000000 */
[----:B------:R2:W3:Y:S01]  /*4650*/  @P0 SYNCS.PHASECHK.TRANS64.TRYWAIT P2, [UR4], R0 ;  /* 0x00000000ff0005a7 */ /* 0x0004e20008041104 */
[----:B------:R-:W-:Y:S03]  /*4660*/  ULEA UR4, UR6, UR20, 0x8 ;  /* 0x0000001406047291 */ /* 0x000fe6000f8e40ff */
[----:B------:R-:W-:Y:S01]  /*4670*/  UMOV UR6, UR14 ;  /* 0x0000000e00067c82 */ /* 0x000fe20008000000 */
[----:B------:R-:W-:Y:S05]  /*4680*/  UIADD3 UR8, UPT, UPT, UR4, 0x2, URZ ;  /* 0x0000000204087890 */ /* 0x000fea000fffe0ff */
[----:B------:R2:W-:Y:S01]  /*4690*/  UTCHMMA gdesc[UR4], gdesc[UR12], tmem[UR18], tmem[UR26], idesc[UR27], UP2 ;  /* 0x00ff1a0c040075ea */ /* 0x0005e20009000012 */
[----:B------:R-:W-:Y:S03]  /*46a0*/  UPLOP3.LUT UP2, UPT, UPT, UPT, UPT, 0x80, 0x8 ;  /* 0x000000000008789c */ /* 0x000fe60003f4f070 */
[----:B------:R2:W-:Y:S01]  /*46b0*/  UTCHMMA gdesc[UR8], gdesc[UR10], tmem[UR18], tmem[UR24], idesc[UR25], UPT ;  /* 0x00ff180a080075ea */ /* 0x0005e2000b800012 */
[----:B------:R2:W-:Y:S01]  /*46c0*/  UTCBAR.MULTICAST [UR7], URZ, UR19 ;  /* 0x000000ff070073e9 */ /* 0x0005e20008000813 */
[----:B------:R-:W-:Y:S06]  /*46d0*/  BRA.U UP3, `(.L_x_88) ;  /* 0xfffffffd03787547 */ /* 0x000fec000b83ffff */
.L_x_85:
[----:B--2---:R-:W-:Y:S01]  /*46e0*/  UIADD3 UR4, UPT, UPT, UR22, 0x1, URZ ;  /* 0x0000000116047890 */ /* 0x004fe2000fffe0ff */
[C---:B------:R-:W-:Y:S01]  /*46f0*/  ISETP.NE.AND P0, PT, R10.reuse, 0x2, PT ;  /* 0x000000020a00780c */ /* 0x040fe20003f05270 */
[----:B------:R-:W-:Y:S02]  /*4700*/  UIADD3 UR5, UPT, UPT, UR23, 0x200, URZ ;  /* 0x0000020017057890 */ /* 0x000fe4000fffe0ff */
[----:B------:R-:W-:Y:S01]  /*4710*/  UISETP.NE.AND UP0, UPT, UR4, 0x4, UPT ;  /* 0x000000040400788c */ /* 0x000fe2000bf05270 */
[----:B-1----:R-:W-:Y:S02]  /*4720*/  SEL R0, RZ, 0x1, P0 ;  /* 0x00000001ff007807 */ /* 0x002fe40000000000 */
[----:B------:R-:W-:Y:S01]  /*4730*/  SEL R10, R10, RZ, P0 ;  /* 0x000000ff0a0a7207 */ /* 0x000fe20000000000 */
[----:B------:R-:W-:Y:S01]  /*4740*/  USEL UR6, URZ, 0x1, UP0 ;  /* 0x00000001ff067887 */ /* 0x000fe20008000000 */
[----:B------:R-:W-:Y:S01]  /*4750*/  LOP3.LUT R9, R9, R0, RZ, 0x3c, !PT ;  /* 0x0000000009097212 */ /* 0x000fe200078e3cff */
[----:B------:R-:W-:Y:S01]  /*4760*/  USEL UR22, UR4, URZ, UP0 ;  /* 0x000000ff04167287 */ /* 0x000fe20008000000 */
[----:B------:R1:W-:Y:S03]  /*4770*/  UTCBAR [UR5], URZ ;  /* 0x000000ff050073e9 */ /* 0x0003e600080000ff */
[----:B------:R-:W-:Y:S01]  /*4780*/  LOP3.LUT R11, R11, UR6, RZ, 0x3c, !PT ;  /* 0x000000060b0b7c12 */ /* 0x000fe2000f8e3cff */
[----:B------:R-:W-:Y:S07]  /*4790*/  @P1 BRA `(.L_x_89) ;  /* 0xfffffff800b01947 */ /* 0x000fee000383ffff */
[----:B------:R-:W2:Y:S01]  /*47a0*/  S2UR UR8, SR_CgaCtaId ;  /* 0x00000000000879c3 */ /* 0x000ea20000008800 */
[----:B------:R-:W-:Y:S01]  /*47b0*/  ELECT P0, URZ, PT ;  /* 0x0000000000ff782f */ /* 0x000fe20003800000 */
[----:B------:R-:W-:Y:S01]  /*47c0*/  IMAD.MOV.U32 R0, RZ, RZ, 0x1 ;  /* 0x00000001ff007424 */ /* 0x000fe200078e00ff */
[----:B------:R-:W-:Y:S01]  /*47d0*/  UIADD3 UR17, UPT, UPT, UR17, 0x220, URZ ;  /* 0x0000022011117890 */ /* 0x000fe2000fffe0ff */
[----:B------:R-:W-:Y:S01]  /*47e0*/  SHF.L.U32 R2, R11, 0x1f, RZ ;  /* 0x0000001f0b027819 */ /* 0x000fe200000006ff */
[----:B------:R-:W-:-:S03]  /*47f0*/  UMOV UR4, 0x40 ;  /* 0x0000004000047882 */ /* 0x000fc60000000000 */
[----:B------:R-:W-:Y:S01]  /*4800*/  UVIRTCOUNT.DEALLOC.SMPOOL 0x80 ;  /* 0x000000800000784c */ /* 0x000fe20000000000 */
[----:B--2---:R-:W-:Y:S02]  /*4810*/  ULEA UR8, UR8, UR4, 0x18 ;  /* 0x0000000408087291 */ /* 0x004fe4000f8ec0ff */
[----:B------:R-:W-:-:S07]  /*4820*/  ULEA UR4, UR22, UR17, 0x3 ;  /* 0x0000001116047291 */ /* 0x000fce000f8e18ff */
[----:B------:R2:W-:Y:S02]  /*4830*/  @P0 STS.U8 [UR8+0x1c], R0 ;  /* 0x00001c00ff000988 */ /* 0x0005e40008000008 */
[----:B------:R-:W4:Y:S02]  /*4840*/  SYNCS.PHASECHK.TRANS64.TRYWAIT P0, [UR4], R2 ;  /* 0x00000002ff0075a7 */ /* 0x000f240008001104 */
[----:B--2-4-:R-:W-:Y:S05]  /*4850*/  @!P0 BRA `(.L_x_90) ;  /* 0x0000004800408947 */ /* 0x014fea0003800000 */
.L_x_209:
[----:B------:R-:W-:-:S04]  /*4860*/  UIADD3 UR4, UPT, UPT, UR22, 0x1, URZ ;  /* 0x0000000116047890 */ /* 0x000fc8000fffe0ff */
[----:B------:R-:W-:-:S04]  /*4870*/  UISETP.NE.AND UP0, UPT, UR4, 0x4, UPT ;  /* 0x000000040400788c */ /* 0x000fc8000bf05270 */
[----:B------:R-:W-:Y:S02]  /*4880*/  USEL UR6, URZ, 0x1, UP0 ;  /* 0x00000001ff067887 */ /* 0x000fe40008000000 */
[----:B------:R-:W-:-:S04]  /*4890*/  USEL UR4, UR4, URZ, UP0 ;  /* 0x000000ff04047287 */ /* 0x000fc80008000000 */
[----:B-1----:R-:W-:Y:S01]  /*48a0*/  ULEA UR5, UR4, UR17, 0x3 ;  /* 0x0000001104057291 */ /* 0x002fe2000f8e18ff */
[----:B--2---:R-:W-:-:S04]  /*48b0*/  LOP3.LUT R2, R11, UR6, RZ, 0x3c, !PT ;  /* 0x000000060b027c12 */ /* 0x004fc8000f8e3cff */
[----:B------:R-:W-:-:S04]  /*48c0*/  SHF.L.U32 R3, R2, 0x1f, RZ ;  /* 0x0000001f02037819 */ /* 0x000fc800000006ff */
[----:B------:R-:W1:Y:S02]  /*48d0*/  SYNCS.PHASECHK.TRANS64.TRYWAIT P0, [UR5], R3 ;  /* 0x00000003ff0075a7 */ /* 0x000e640008001105 */
[----:B-1----:R-:W-:Y:S05]  /*48e0*/  @!P0 BRA `(.L_x_91) ;  /* 0x0000004800348947 */ /* 0x002fea0003800000 */
.L_x_211:
        /* <DEDUP_REMOVED lines=9> */
.L_x_213:
[----:B------:R-:W-:-:S04]  /*4980*/  UIADD3 UR4, UPT, UPT, UR4, 0x1, URZ ;  /* 0x0000000104047890 */ /* 0x000fc8000fffe0ff */
[----:B------:R-:W-:-:S04]  /*4990*/  UISETP.NE.AND UP0, UPT, UR4, 0x4, UPT ;  /* 0x000000040400788c */ /* 0x000fc8000bf05270 */
[----:B------:R-:W-:Y:S02]  /*49a0*/  USEL UR5, URZ, 0x1, UP0 ;  /* 0x00000001ff057887 */ /* 0x000fe40008000000 */
[----:B------:R-:W-:-:S04]  /*49b0*/  USEL UR4, UR4, URZ, UP0 ;  /* 0x000000ff04047287 */ /* 0x000fc80008000000 */
[----:B------:R-:W-:Y:S01]  /*49c0*/  ULEA UR4, UR4, UR17, 0x3 ;  /* 0x0000001104047291 */ /* 0x000fe2000f8e18ff */
[----:B------:R-:W-:-:S04]  /*49d0*/  LOP3.LUT R2, R2, UR5, RZ, 0x3c, !PT ;  /* 0x0000000502027c12 */ /* 0x000fc8000f8e3cff */
[----:B------:R-:W-:-:S04]  /*49e0*/  SHF.L.U32 R2, R2, 0x1f, RZ ;  /* 0x0000001f02027819 */ /* 0x000fc800000006ff */
[----:B------:R-:W2:Y:S02]  /*49f0*/  SYNCS.PHASECHK.TRANS64.TRYWAIT P0, [UR4], R2 ;  /* 0x00000002ff0075a7 */ /* 0x000ea40008001104 */
[----:B--2---:R-:W-:Y:S05]  /*4a00*/  @!P0 BRA `(.L_x_93) ;  /* 0x00000048001c8947 */ /* 0x004fea0003800000 */
.L_x_215:
[----:B------:R-:W-:Y:S01]  /*4a10*/  NOP ;  /* 0x0000000000007918 */ /* 0x000fe20000000000 */
[----:B-1----:R-:W1:Y:S01]  /*4a20*/  LDS R0, [UR8+0x14] ;  /* 0x00001408ff007984 */ /* 0x002e620008000800 */
[----:B------:R-:W-:Y:S01]  /*4a30*/  ULOP3.LUT UR4, UR30, 0xffff, URZ, 0xc0, !UPT ;  /* 0x0000ffff1e047892 */ /* 0x000fe2000f8ec0ff */
[----:B------:R-:W-:Y:S01]  /*4a40*/  UMOV UR5, 0xffff ;  /* 0x0000ffff00057882 */ /* 0x000fe20000000000 */
[----:B------:R-:W-:Y:S02]  /*4a50*/  UMOV UR6, 0x1 ;  /* 0x0000000100067882 */ /* 0x000fe40000000000 */
[----:B------:R-:W-:-:S04]  /*4a60*/  USHF.R.U32.HI UR4, URZ, 0x5, UR4 ;  /* 0x00000005ff047899 */ /* 0x000fc80008011604 */
[----:B------:R-:W-:Y:S02]  /*4a70*/  USHF.L.U32 UR5, UR5, UR4, URZ ;  /* 0x0000000405057299 */ /* 0x000fe400080006ff */
[----:B------:R-:W-:-:S04]  /*4a80*/  USHF.L.U32 UR4, UR6, UR4, URZ ;  /* 0x0000000406047299 */ /* 0x000fc800080006ff */
[----:B-1----:R-:W-:-:S04]  /*4a90*/  LOP3.LUT R0, R0, UR5, RZ, 0xc0, !PT ;  /* 0x0000000500007c12 */ /* 0x002fc8000f8ec0ff */
[----:B------:R-:W-:-:S13]  /*4aa0*/  ISETP.NE.AND P0, PT, R0, UR5, PT ;  /* 0x0000000500007c0c */ /* 0x000fda000bf05270 */
[----:B------:R-:W-:Y:S05]  /*4ab0*/  @P0 BRA `(.L_x_94) ;  /* 0x0000000000580947 */ /* 0x000fea0003800000 */
[----:B------:R-:W1:Y:S02]  /*4ac0*/  LDS R0, [UR8+0x18] ;  /* 0x00001808ff007984 */ /* 0x000e640008000800 */
[----:B-1----:R-:W-:-:S04]  /*4ad0*/  LOP3.LUT R0, R0, UR4, RZ, 0xc0, !PT ;  /* 0x0000000400007c12 */ /* 0x002fc8000f8ec0ff */
[----:B------:R-:W-:-:S13]  /*4ae0*/  ISETP.NE.AND P0, PT, R0, UR4, PT ;  /* 0x0000000400007c0c */ /* 0x000fda000bf05270 */
[----:B------:R-:W-:Y:S05]  /*4af0*/  @P0 BRA `(.L_x_95) ;  /* 0x00000000003c0947 */ /* 0x000fea0003800000 */
[----:B------:R-:W1:Y:S01]  /*4b00*/  S2R R2, SR_LANEID ;  /* 0x0000000000027919 */ /* 0x000e620000000000 */
[----:B------:R-:W-:-:S06]  /*4b10*/  ULOP3.LUT UR5, URZ, UR5, URZ, 0x33, !UPT ;  /* 0x00000005ff057292 */ /* 0x000fcc000f8e33ff */
[----:B------:R-:W-:-:S04]  /*4b20*/  IMAD.U32 R0, RZ, RZ, UR5 ;  /* 0x00000005ff007e24 */ /* 0x000fc8000f8e00ff */
[----:B------:R2:W4:Y:S02]  /*4b30*/  REDUX UR7, R0 ;  /* 0x00000000000773c4 */ /* 0x0005240000000000 */
[----:B------:R1:W-:Y:S01]  /*4b40*/  UTCATOMSWS.AND URZ, UR5 ;  /* 0x0000000500ff79e3 */ /* 0x0003e20008000000 */
[----:B--2---:R-:W-:Y:S01]  /*4b50*/  LOP3.LUT R0, RZ, UR4, RZ, 0x33, !PT ;  /* 0x00000004ff007c12 */ /* 0x004fe2000f8e33ff */
[----:B------:R-:W-:Y:S02]  /*4b60*/  VOTEU.ANY UR4, UPT, PT ;  /* 0x0000000000047886 */ /* 0x000fe400038e0100 */
[----:B------:R-:W-:Y:S02]  /*4b70*/  UFLO.U32 UR4, UR4 ;  /* 0x00000004000472bd */ /* 0x000fe400080e0000 */
[----:B------:R-:W2:Y:S04]  /*4b80*/  REDUX UR6, R0 ;  /* 0x00000000000673c4 */ /* 0x000ea80000000000 */
[----:B-1----:R-:W-:-:S02]  /*4b90*/  ISETP.EQ.U32.AND P0, PT, R2, UR4, PT ;  /* 0x0000000402007c0c */ /* 0x002fc4000bf02070 */
[----:B----4-:R-:W-:-:S11]  /*4ba0*/  MOV R2, UR7 ;  /* 0x0000000700027c02 */ /* 0x010fd60008000f00 */
[----:B------:R1:W-:Y:S01]  /*4bb0*/  @P0 ATOMS.AND RZ, [UR8+0x14], R2 ;  /* 0x00001402ffff098c */ /* 0x0003e2000a800008 */
[----:B--2---:R-:W-:-:S05]  /*4bc0*/  IMAD.U32 R0, RZ, RZ, UR6 ;  /* 0x00000006ff007e24 */ /* 0x004fca000f8e00ff */
[----:B------:R1:W-:Y:S01]  /*4bd0*/  @P0 ATOMS.AND RZ, [UR8+0x18], R0 ;  /* 0x00001800ffff098c */ /* 0x0003e2000a800008 */
[----:B------:R-:W-:Y:S05]  /*4be0*/  BRA `(.L_x_96) ;  /* 0x0000000000147947 */ /* 0x000fea0003800000 */
.L_x_95:
[----:B------:R-:W-:Y:S02]  /*4bf0*/  MOV R2, 0x4c10 ;  /* 0x00004c1000027802 */ /* 0x000fe40000000f00 */
[----:B---3-5:R-:W-:Y:S05]  /*4c00*/  CALL.REL.NOINC `($__internal_0_$__cuda_sm10x_tcgen05_guardrail_trap_col_being_dealloced_not_returned_by_alloc) ;  /* 0x0000004800907944 */ /* 0x028fea0003c00000 */
[----:B------:R-:W-:Y:S05]  /*4c10*/  BRA `(.L_x_96) ;  /* 0x0000000000087947 */ /* 0x000fea0003800000 */
.L_x_94:
[----:B------:R-:W-:Y:S02]  /*4c20*/  MOV R2, 0x4c40 ;  /* 0x00004c4000027802 */ /* 0x000fe40000000f00 */
[----:B---3-5:R-:W-:Y:S05]  /*4c30*/  CALL.REL.NOINC `($__internal_2_$__cuda_sm10x_tcgen05_guardrail_trap_unallocated_columns_being_dealloced) ;  /* 0x00000048009c7944 */ /* 0x028fea0003c00000 */
.L_x_96:
[----:B------:R-:W-:Y:S01]  /*4c40*/  NOP ;  /* 0x0000000000007918 */ /* 0x000fe20000000000 */
[----:B------:R-:W-:Y:S05]  /*4c50*/  EXIT ;  /* 0x000000000000794d */ /* 0x000fea0003800000 */
.L_x_78:
[----:B------:R-:W-:-:S09]  /*4c60*/  UISETP.NE.OR UP0, UPT, UR18, 0x3, !UP3 ;  /* 0x000000031200788c */ /* 0x000fd2000df05670 */
[----:B------:R-:W-:Y:S05]  /*4c70*/  BRA.U UP0, `(.L_x_97) ;  /* 0x0000001100247547 */ /* 0x000fea000b800000 */
[----:B------:R-:W2:Y:S01]  /*4c80*/  LDCU.64 UR4, c[0x0][0x888] ;  /* 0x00011100ff0477ac */ /* 0x000ea20008000a00 */
[----:B------:R-:W3:Y:S01]  /*4c90*/  LDC.64 R12, c[0x0][0x348] ;  /* 0x0000d200ff0c7b82 */ /* 0x000ee20000000a00 */
[----:B------:R-:W-:Y:S02]  /*4ca0*/  HFMA2 R9, -RZ, RZ, 0, 0 ;  /* 0x00000000ff097431 */ /* 0x000fe400000001ff */
[----:B------:R-:W-:Y:S01]  /*4cb0*/  IMAD.MOV.U32 R11, RZ, RZ, 0x1 ;  /* 0x00000001ff0b7424 */ /* 0x000fe200078e00ff */
[----:B------:R-:W4:Y:S01]  /*4cc0*/  LDCU UR37, c[0x0][0x370] ;  /* 0x00006e00ff2577ac */ /* 0x000f220008000800 */
[----:B------:R-:W-:Y:S01]  /*4cd0*/  IMAD.MOV.U32 R10, RZ, RZ, RZ ;  /* 0x000000ffff0a7224 */ /* 0x000fe200078e00ff */
[----:B------:R-:W-:Y:S01]  /*4ce0*/  MOV R3, 0x1000 ;  /* 0x0000100000037802 */ /* 0x000fe20000000f00 */
[----:B------:R-:W4:Y:S01]  /*4cf0*/  LDCU.128 UR32, c[0x0][0xb10] ;  /* 0x00016200ff2077ac */ /* 0x000f220008000c00 */
[----:B------:R-:W1:Y:S01]  /*4d00*/  LDCU UR31, c[0x0][0x374] ;  /* 0x00006e80ff1f77ac */ /* 0x000e620008000800 */
[----:B------:R-:W1:Y:S01]  /*4d10*/  LDCU.64 UR28, c[0x0][0x890] ;  /* 0x00011200ff1c77ac */ /* 0x000e620008000a00 */
[----:B--2---:R-:W-:Y:S01]  /*4d20*/  UISETP.NE.U32.AND UP0, UPT, UR4, URZ, UPT ;  /* 0x000000ff0400728c */ /* 0x004fe2000bf05070 */
[----:B------:R-:W2:Y:S01]  /*4d30*/  LDCU UR15, c[0x0][0xb0c] ;  /* 0x00016180ff0f77ac */ /* 0x000ea20008000800 */
[----:B------:R-:W3:Y:S01]  /*4d40*/  LDCU UR41, c[0x0][0xb20] ;  /* 0x00016400ff2977ac */ /* 0x000ee20008000800 */
[----:B------:R-:W3:Y:S01]  /*4d50*/  LDCU UR4, c[0x0][0xb30] ;  /* 0x00016600ff0477ac */ /* 0x000ee20008000800 */
[----:B----4-:R-:W-:-:S02]  /*4d60*/  UIMAD.WIDE.U32 UR6, UR37, UR32, URZ ;  /* 0x00000020250672a5 */ /* 0x010fc4000f8e00ff */
[----:B-1----:R-:W-:Y:S02]  /*4d70*/  UIMAD.WIDE.U32 UR8, UR31, UR35, URZ ;  /* 0x000000231f0872a5 */ /* 0x002fe4000f8e00ff */
[----:B------:R-:W-:Y:S02]  /*4d80*/  UISETP.NE.U32.AND UP6, UPT, UR28, URZ, UPT ;  /* 0x000000ff1c00728c */ /* 0x000fe4000bfc5070 */
[----:B------:R-:W-:Y:S01]  /*4d90*/  UISETP.NE.AND.EX UP5, UPT, UR5, URZ, UPT, UP0 ;  /* 0x000000ff0500728c */ /* 0x000fe2000bfa5300 */
[----:B------:R-:W-:Y:S01]  /*4da0*/  UMOV UR24, 0x400 ;  /* 0x0000040000187882 */ /* 0x000fe20000000000 */
[----:B------:R-:W-:Y:S01]  /*4db0*/  UISETP.NE.AND UP0, UPT, UR42, 0x1, UPT ;  /* 0x000000012a00788c */ /* 0x000fe2000bf05270 */
[----:B------:R-:W-:Y:S01]  /*4dc0*/  UMOV UR6, UR7 ;  /* 0x0000000700067c82 */ /* 0x000fe20008000000 */
[----:B------:R-:W-:Y:S01]  /*4dd0*/  UMOV UR38, UR9 ;  /* 0x0000000900267c82 */ /* 0x000fe20008000000 */
[----:B------:R-:W-:Y:S02]  /*4de0*/  USEL UR40, URZ, 0x1, UP4 ;  /* 0x00000001ff287887 */ /* 0x000fe4000a000000 */
[----:B--2---:R-:W-:Y:S01]  /*4df0*/  UISETP.NE.AND UP0, UPT, UR15, 0x1, UPT ;  /* 0x000000010f00788c */ /* 0x004fe2000bf05270 */
[----:B------:R-:W-:Y:S01]  /*4e00*/  UMOV UR25, URZ ;  /* 0x000000ff00197c82 */ /* 0x000fe20008000000 */
[----:B------:R-:W-:-:S02]  /*4e10*/  UPLOP3.LUT UP4, UPT, UPT, UPT, UPT, 0x40, 0x4 ;  /* 0x000000000004789c */ /* 0x000fc40003f8e870 */
[----:B------:R-:W-:Y:S01]  /*4e20*/  UISETP.GE.AND UP2, UPT, UR42, 0x1, UPT ;  /* 0x000000012a00788c */ /* 0x000fe2000bf46270 */
[----:B------:R-:W1:Y:S01]  /*4e30*/  LDCU.64 UR16, c[0x0][0xb28] ;  /* 0x00016500ff1077ac */ /* 0x000e620008000a00 */
[----:B------:R-:W-:Y:S02]  /*4e40*/  ULEA UR24, UR54, UR24, 0x18 ;  /* 0x0000001836187291 */ /* 0x000fe4000f8ec0ff */
[----:B------:R-:W-:Y:S02]  /*4e50*/  UISETP.NE.AND.EX UP6, UPT, UR29, URZ, UPT, UP6 ;  /* 0x000000ff1d00728c */ /* 0x000fe4000bfc5360 */
[----:B------:R-:W-:Y:S02]  /*4e60*/  USHF.R.U32.HI UR39, URZ, UR33, UR6 ;  /* 0x00000021ff277299 */ /* 0x000fe40008011606 */
[----:B---3--:R-:W-:Y:S02]  /*4e70*/  USHF.R.U32.HI UR38, URZ, UR41, UR38 ;  /* 0x00000029ff267299 */ /* 0x008fe40008011626 */
[----:B------:R-:W-:-:S02]  /*4e80*/  UISETP.NE.AND UP0, UPT, UR34, 0x1, UPT ;  /* 0x000000012200788c */ /* 0x000fc4000bf05270 */
[----:B------:R-:W-:-:S11]  /*4e90*/  UISETP.NE.AND UP3, UPT, UR4, 0x1, UPT ;  /* 0x000000010400788c */ /* 0x000fd6000bf65270 */
.L_x_106:
[C---:B------:R-:W-:Y:S02]  /*4ea0*/  LEA R8, R10.reuse, UR24, 0x3 ;  /* 0x000000180a087c11 */ /* 0x040fe4000f8e18ff */
[----:B------:R-:W-:Y:S02]  /*4eb0*/  SHF.L.U32 R0, R9, 0x1f, RZ ;  /* 0x0000001f09007819 */ /* 0x000fe400000006ff */
[----:B------:R-:W-:Y:S02]  /*4ec0*/  LEA R4, R10, UR24, 0x4 ;  /* 0x000000180a047c11 */ /* 0x000fe4000f8e20ff */
[----:B--2---:R-:W2:Y:S02]  /*4ed0*/  SYNCS.PHASECHK.TRANS64.TRYWAIT P0, [R8+URZ+0x1e0], R0 ;  /* 0x0001e000080075a7 */ /* 0x004ea400080011ff */
[----:B--2---:R-:W-:Y:S05]  /*4ee0*/  @!P0 BRA `(.L_x_98) ;  /* 0x0000004000fc8947 */ /* 0x004fea0003800000 */
.L_x_216:
[----:B------:R-:W3:Y:S01]  /*4ef0*/  LDS.128 R4, [R4+0x270] ;  /* 0x0002700004047984 */ /* 0x000ee20000000c00 */
[----:B------:R-:W-:Y:S01]  /*4f00*/  UISETP.GE.AND UP0, UPT, UR42, 0x1, UPT ;  /* 0x000000012a00788c */ /* 0x000fe2000bf06270 */
[----:B------:R-:W-:Y:S01]  /*4f10*/  @!PT LDS RZ, [RZ] ;  /* 0x00000000fffff984 */ /* 0x000fe20000000800 */
[----:B------:R-:W-:Y:S01]  /*4f20*/  @!PT LDS RZ, [RZ] ;  /* 0x00000000fffff984 */ /* 0x000fe20000000800 */
[----:B------:R-:W-:Y:S01]  /*4f30*/  @!PT LDS RZ, [RZ] ;  /* 0x00000000fffff984 */ /* 0x000fe20000000800 */
[----:B------:R-:W-:Y:S01]  /*4f40*/  @!PT LDS RZ, [RZ] ;  /* 0x00000000fffff984 */ /* 0x000fe20000000800 */
[----:B------:R4:W-:Y:S06]  /*4f50*/  MEMBAR.ALL.CTA ;  /* 0x0000000000007992 */ /* 0x0009ec0000008000 */
[----:B----4-:R-:W4:Y:S01]  /*4f60*/  FENCE.VIEW.ASYNC.S ;  /* 0x00000000000073c6 */ /* 0x010f220000000000 */
[----:B---3--:R-:W-:Y:S11]  /*4f70*/  LOP3.LUT P0, RZ, R6, 0x1, RZ, 0xc0, !PT ;  /* 0x0000000106ff7812 */ /* 0x008ff6000780c0ff */
[----:B------:R-:W-:Y:S02]  /*4f80*/  @!UPT UIADD3 URZ, UPT, UPT, URZ, URZ, URZ ;  /* 0x000000fffffff290 */ /* 0x000fe4000fffe0ff */
[----:B----4-:R-:W-:Y:S01]  /*4f90*/  VOTEU.ANY UP2, P0 ;  /* 0x0000000000ff7886 */ /* 0x010fe20000040100 */
[----:B------:R-:W-:Y:S11]  /*4fa0*/  PLOP3.LUT P0, PT, PT, PT, UP2, 0x80, 0x8 ;  /* 0x000000000008781c */ /* 0x000ff60003f0f028 */
[----:B------:R-:W-:Y:S02]  /*4fb0*/  @!UPT UIADD3 URZ, UPT, UPT, URZ, URZ, URZ ;  /* 0x000000fffffff290 */ /* 0x000fe4000fffe0ff */
[----:B--2---:R-:W-:Y:S02]  /*4fc0*/  @P0 SHF.R.U32.HI R0, RZ, 0x10, R5 ;  /* 0x00000010ff000819 */ /* 0x004fe40000011605 */
[----:B------:R-:W-:Y:S02]  /*4fd0*/  @P0 MOV R2, R4 ;  /* 0x0000000400020202 */ /* 0x000fe40000000f00 */
[----:B------:R-:W-:Y:S01]  /*4fe0*/  @P0 R2UR UR4, R0 ;  /* 0x00000000000402ca */ /* 0x000fe200000e0000 */
[----:B------:R-:W-:Y:S01]  /*4ff0*/  VIADD R0, R8, 0x1f0 ;  /* 0x000001f008007836 */ /* 0x000fe20000000000 */
[----:B------:R-:W-:Y:S02]  /*5000*/  @P0 LOP3.LUT R4, R5, 0xffff, RZ, 0xc0, !PT ;  /* 0x0000ffff05040812 */ /* 0x000fe400078ec0ff */
[----:B------:R-:W-:Y:S02]  /*5010*/  @P0 R2UR UR6, R2 ;  /* 0x00000000020602ca */ /* 0x000fe400000e0000 */
[----:B------:R-:W-:Y:S02]  /*5020*/  PRMT R0, RZ, 0x654, R0 ;  /* 0x00000654ff007816 */ /* 0x000fe40000000000 */
[----:B------:R-:W-:Y:S02]  /*5030*/  @P0 R2UR UR5, R4 ;  /* 0x00000000040502ca */ /* 0x000fe400000e0000 */
[----:B------:R2:W-:Y:S03]  /*5040*/  SYNCS.ARRIVE.TRANS64.RED.A1T0 RZ, [R0+URZ], RZ ;  /* 0x000000ff00ff79a7 */ /* 0x0005e600081004ff */
[----:B------:R-:W-:Y:S04]  /*5050*/  @UP2 UMOV UR27, UR4 ;  /* 0x00000004001b2c82 */ /* 0x000fe80008000000 */
[----:B------:R-:W-:Y:S04]  /*5060*/  @UP2 UMOV UR14, UR6 ;  /* 0x00000006000e2c82 */ /* 0x000fe80008000000 */
[----:B------:R-:W-:Y:S01]  /*5070*/  @UP2 UMOV UR13, UR5 ;  /* 0x00000005000d2c82 */ /* 0x000fe20008000000 */
[----:B------:R-:W-:Y:S05]  /*5080*/  BRA.U !UP0, `(.L_x_99) ;  /* 0x0000000108c07547 */ /* 0x000fea000b800000 */
[----:B------:R-:W-:Y:S02]  /*5090*/  UIMAD.WIDE.U32 UR8, UR13, UR35, URZ ;  /* 0x000000230d0872a5 */ /* 0x000fe4000f8e00ff */
[----:B------:R-:W-:Y:S02]  /*50a0*/  UP2UR UR12, UPR, URZ, 0x4 ;  /* 0x00000004ff0c7883 */ /* 0x000fe40008000000 */
[----:B------:R-:W-:Y:S02]  /*50b0*/  UISETP.NE.AND UP2, UPT, UR34, 0x1, UPT ;  /* 0x000000012200788c */ /* 0x000fe4000bf45270 */
[----:B------:R-:W-:Y:S02]  /*50c0*/  UIMAD.WIDE.U32 UR10, UR14, UR32, URZ ;  /* 0x000000200e0a72a5 */ /* 0x000fe4000f8e00ff */
[----:B------:R-:W-:Y:S02]  /*50d0*/  USEL UR4, UR31, UR38, !UP2 ;  /* 0x000000261f047287 */ /* 0x000fe4000d000000 */
[----:B------:R-:W-:Y:S02]  /*50e0*/  UISETP.NE.AND UP0, UPT, UR15, 0x1, UPT ;  /* 0x000000010f00788c */ /* 0x000fe4000bf05270 */
[----:B------:R-:W-:Y:S02]  /*50f0*/  UP2UR UR22, UPR, URZ, 0x2 ;  /* 0x00000002ff167883 */ /* 0x000fe40008000000 */
[----:B------:R-:W-:Y:S02]  /*5100*/  UISETP.NE.AND UP1, UPT, UR42, 0x1, UPT ;  /* 0x000000012a00788c */ /* 0x000fe4000bf25270 */
[----:B-1----:R-:W-:Y:S02]  /*5110*/  UIMAD.WIDE.U32 UR18, UR4, UR16, URZ ;  /* 0x00000010041272a5 */ /* 0x002fe4000f8e00ff */
[----:B------:R-:W-:Y:S01]  /*5120*/  USEL UR7, UR37, UR39, !UP0 ;  /* 0x0000002725077287 */ /* 0x000fe2000c000000 */
[----:B------:R-:W-:Y:S02]  /*5130*/  UMOV UR5, UR9 ;  /* 0x0000000900057c82 */ /* 0x000fe40008000000 */
[----:B------:R-:W-:Y:S02]  /*5140*/  USHF.R.U32.HI UR6, URZ, UR41, UR5 ;  /* 0x00000029ff067299 */ /* 0x000fe40008011605 */
[----:B------:R-:W-:Y:S02]  /*5150*/  UIMAD.WIDE.U32 UR20, UR7, UR16, URZ ;  /* 0x00000010071472a5 */ /* 0x000fe4000f8e00ff */
[----:B------:R-:W-:Y:S02]  /*5160*/  USEL UR6, UR13, UR6, !UP2 ;  /* 0x000000060d067287 */ /* 0x000fe4000d000000 */
[----:B------:R-:W-:Y:S01]  /*5170*/  UISETP.NE.AND UP2, UPT, UR12, URZ, UPT ;  /* 0x000000ff0c00728c */ /* 0x000fe2000bf45270 */
[----:B------:R-:W-:Y:S01]  /*5180*/  UMOV UR5, UR11 ;  /* 0x0000000b00057c82 */ /* 0x000fe20008000000 */
[----:B------:R-:W-:Y:S02]  /*5190*/  UIMAD.WIDE.U32 UR10, UR6, UR16, URZ ;  /* 0x00000010060a72a5 */ /* 0x000fe4000f8e00ff */
[----:B------:R-:W-:Y:S03]  /*51a0*/  USHF.R.U32.HI UR8, URZ, UR33, UR5 ;  /* 0x00000021ff087299 */ /* 0x000fe60008011605 */
[----:B------:R-:W-:Y:S02]  /*51b0*/  UMOV UR5, UR19 ;  /* 0x0000001300057c82 */ /* 0x000fe40008000000 */
[----:B------:R-:W-:Y:S03]  /*51c0*/  @UP1 USHF.R.U32.HI UR4, URZ, UR17, UR5 ;  /* 0x00000011ff041299 */ /* 0x000fe60008011605 */
[----:B------:R-:W-:Y:S01]  /*51d0*/  UMOV UR5, UR21 ;  /* 0x0000001500057c82 */ /* 0x000fe20008000000 */
[----:B------:R-:W-:Y:S02]  /*51e0*/  UIMAD UR4, UR42, UR4, URZ ;  /* 0x000000042a0472a4 */ /* 0x000fe4000f8e02ff */
[----:B------:R-:W-:Y:S02]  /*51f0*/  @UP1 USHF.R.U32.HI UR7, URZ, UR17, UR5 ;  /* 0x00000011ff071299 */ /* 0x000fe40008011605 */
[----:B------:R-:W-:Y:S02]  /*5200*/  USEL UR5, UR14, UR8, !UP0 ;  /* 0x000000080e057287 */ /* 0x000fe4000c000000 */
[----:B------:R-:W-:Y:S02]  /*5210*/  UIMAD UR8, UR42, UR7, URZ ;  /* 0x000000072a0872a4 */ /* 0x000fe4000f8e02ff */
[----:B------:R-:W-:Y:S03]  /*5220*/  UISETP.GE.AND UP0, UPT, UR6, UR4, UPT ;  /* 0x000000040600728c */ /* 0x000fe6000bf06270 */
[----:B------:R-:W-:Y:S01]  /*5230*/  UMOV UR4, UR11 ;  /* 0x0000000b00047c82 */ /* 0x000fe20008000000 */
[----:B------:R-:W-:Y:S02]  /*5240*/  UISETP.GE.OR UP0, UPT, UR5, UR8, UP0 ;  /* 0x000000080500728c */ /* 0x000fe40008706670 */
[----:B------:R-:W-:Y:S02]  /*5250*/  USHF.R.U32.HI UR4, URZ, UR17, UR4 ;  /* 0x00000011ff047299 */ /* 0x000fe40008011604 */
[----:B------:R-:W-:Y:S02]  /*5260*/  UIMAD.WIDE.U32 UR8, UR5, UR16, URZ ;  /* 0x00000010050872a5 */ /* 0x000fe4000f8e00ff */
[----:B------:R-:W-:Y:S04]  /*5270*/  USEL UR10, UR6, UR4, !UP1 ;  /* 0x00000004060a7287 */ /* 0x000fe8000c800000 */
[----:B------:R-:W-:Y:S01]  /*5280*/  UIADD3 UR11, UPT, UPT, -UR10, URZ, URZ ;  /* 0x000000ff0a0b7290 */ /* 0x000fe2000fffe1ff */
[----:B------:R-:W-:Y:S02]  /*5290*/  @!UP0 UMOV UR4, UR9 ;  /* 0x0000000900048c82 */ /* 0x000fe40008000000 */
[----:B------:R-:W-:Y:S02]  /*52a0*/  @!UP0 USHF.R.U32.HI UR4, URZ, UR17, UR4 ;  /* 0x00000011ff048299 */ /* 0x000fe40008011604 */
[----:B------:R-:W-:Y:S02]  /*52b0*/  UIMAD UR8, UR42, UR11, UR6 ;  /* 0x0000000b2a0872a4 */ /* 0x000fe4000f8e0206 */
[----:B------:R-:W-:Y:S02]  /*52c0*/  @!UP0 USEL UR4, UR5, UR4, !UP1 ;  /* 0x0000000405048287 */ /* 0x000fe4000c800000 */
[----:B------:R-:W-:Y:S02]  /*52d0*/  UISETP.NE.AND UP1, UPT, UR22, URZ, UPT ;  /* 0x000000ff1600728c */ /* 0x000fe4000bf25270 */
[----:B------:R-:W-:Y:S02]  /*52e0*/  @!UP0 UIMAD UR8, UR7, UR8, UR4 ;  /* 0x00000008070882a4 */ /* 0x000fe4000f8e0204 */
[----:B------:R-:W-:Y:S02]  /*52f0*/  @!UP0 UIADD3 UR9, UPT, UPT, UR10, -UR4, URZ ;  /* 0x800000040a098290 */ /* 0x000fe4000fffe0ff */
[----:B------:R-:W-:Y:S02]  /*5300*/  UIADD3 UR4, UPT, UPT, -UR5, URZ, URZ ;  /* 0x000000ff05047290 */ /* 0x000fe4000fffe1ff */
[----:B------:R-:W-:Y:S02]  /*5310*/  UIADD3 UR7, UPT, UPT, -UR6, URZ, URZ ;  /* 0x000000ff06077290 */ /* 0x000fe4000fffe1ff */
[----:B------:R-:W-:Y:S02]  /*5320*/  @!UP0 UIMAD UR6, UR9, UR42, UR5 ;  /* 0x0000002a090682a4 */ /* 0x000fe4000f8e0205 */
[----:B------:R-:W-:Y:S02]  /*5330*/  UIMAD UR14, UR15, UR4, UR14 ;  /* 0x000000040f0e72a4 */ /* 0x000fe4000f8e020e */
[----:B------:R-:W-:Y:S01]  /*5340*/  UIMAD UR13, UR34, UR7, UR13 ;  /* 0x00000007220d72a4 */ /* 0x000fe2000f8e020d */
[----:B------:R-:W-:Y:S02]  /*5350*/  @!UP0 UMOV UR5, UR8 ;  /* 0x0000000800058c82 */ /* 0x000fe40008000000 */
[----:B------:R-:W-:Y:S02]  /*5360*/  UIMAD UR14, UR5, UR15, UR14 ;  /* 0x0000000f050e72a4 */ /* 0x000fe4000f8e020e */
[----:B------:R-:W-:Y:S11]  /*5370*/  UIMAD UR13, UR6, UR34, UR13 ;  /* 0x00000022060d72a4 */ /* 0x000ff6000f8e020d */
[----:B------:R-:W-:Y:S01]  /*5380*/  @!UPT UIADD3 URZ, UPT, UPT, URZ, URZ, URZ ;  /* 0x000000fffffff290 */ /* 0x000fe2000fffe0ff */
.L_x_99:
[----:B------:R-:W3:Y:S01]  /*5390*/  @!UP3 LDCU.128 UR20, c[0x0][0xb10] ;  /* 0x00016200ff14b7ac */ /* 0x000ee20008000c00 */
[----:B------:R-:W-:Y:S04]  /*53a0*/  ISETP.NE.U32.AND P0, PT, RZ, UR28, PT ;  /* 0x0000001cff007c0c */ /* 0x000fe8000bf05070 */
[----:B------:R-:W-:Y:S01]  /*53b0*/  ISETP.NE.AND.EX P0, PT, RZ, UR29, PT, P0 ;  /* 0x0000001dff007c0c */ /* 0x000fe2000bf05300 */
[----:B------:R-:W4:Y:S01]  /*53c0*/  @!UP3 LDCU UR5, c[0x0][0xb0c] ;  /* 0x00016180ff05b7ac */ /* 0x000f220008000800 */
[----:B------:R-:W-:Y:S02]  /*53d0*/  USHF.L.U32 UR11, UR26, 0x6, URZ ;  /* 0x000000061a0b7899 */ /* 0x000fe400080006ff */
[----:B------:R-:W-:Y:S02]  /*53e0*/  USHF.L.U32 UR10, UR30, 0x6, URZ ;  /* 0x000000061e0a7899 */ /* 0x000fe400080006ff */
[----:B---3--:R-:W-:Y:S07]  /*53f0*/  UIMAD.WIDE.U32 UR6, UR14, UR20, URZ ;  /* 0x000000140e0672a5 */ /* 0x008fee000f8e00ff */
[----:B------:R-:W-:Y:S01]  /*5400*/  @!UP3 UMOV UR4, UR7 ;  /* 0x000000070004bc82 */ /* 0x000fe20008000000 */
[----:B----4-:R-:W-:Y:S02]  /*5410*/  @!UP3 UISETP.NE.AND UP0, UPT, UR5, 0x1, UPT ;  /* 0x000000010500b88c */ /* 0x010fe4000bf05270 */
[----:B------:R-:W-:Y:S02]  /*5420*/  @!UP3 USHF.R.U32.HI UR4, URZ, UR21, UR4 ;  /* 0x00000015ff04b299 */ /* 0x000fe40008011604 */
[----:B------:R-:W-:Y:S02]  /*5430*/  UIMAD.WIDE.U32 UR6, UR13, UR23, URZ ;  /* 0x000000170d0672a5 */ /* 0x000fe4000f8e00ff */
[----:B------:R-:W-:Y:S02]  /*5440*/  @!UP3 USEL UR8, UR14, UR4, !UP0 ;  /* 0x000000040e08b287 */ /* 0x000fe4000c000000 */
[----:B------:R-:W-:Y:S03]  /*5450*/  @!UP3 UISETP.NE.AND UP0, UPT, UR22, 0x1, UPT ;  /* 0x000000011600b88c */ /* 0x000fe6000bf05270 */
[----:B------:R-:W-:Y:S02]  /*5460*/  @!UP3 UMOV UR6, UR7 ;  /* 0x000000070006bc82 */ /* 0x000fe40008000000 */
[----:B------:R-:W3:Y:S02]  /*5470*/  @!UP3 LDCU UR4, c[0x0][0xb20] ;  /* 0x00016400ff04b7ac */ /* 0x000ee40008000800 */
[----:B---3--:R-:W-:Y:S04]  /*5480*/  @!UP3 USHF.R.U32.HI UR6, URZ, UR4, UR6 ;  /* 0x00000004ff06b299 */ /* 0x008fe80008011606 */
[----:B------:R-:W-:Y:S04]  /*5490*/  @!UP3 USEL UR6, UR13, UR6, !UP0 ;  /* 0x000000060d06b287 */ /* 0x000fe8000c000000 */
[----:B------:R-:W-:Y:S02]  /*54a0*/  @!UP3 UIADD3 UR4, UPT, UPT, -UR8, UR6, URZ ;  /* 0x000000060804b290 */ /* 0x000fe4000fffe1ff */
[----:B------:R-:W-:Y:S02]  /*54b0*/  @!UP3 UIADD3 UR6, UPT, UPT, UR8, -UR6, URZ ;  /* 0x800000060806b290 */ /* 0x000fe4000fffe0ff */
[----:B------:R-:W-:Y:S02]  /*54c0*/  @!UP3 UIMAD UR14, UR4, UR5, UR14 ;  /* 0x00000005040eb2a4 */ /* 0x000fe4000f8e020e */
[----:B------:R-:W-:Y:S01]  /*54d0*/  @!UP3 UIMAD UR13, UR6, UR22, UR13 ;  /* 0x00000016060db2a4 */ /* 0x000fe2000f8e020d */
[----:B------:R-:W-:Y:S11]  /*54e0*/  BRA.U UP4, `(.L_x_100) ;  /* 0x0000000104107547 */ /* 0x000ff6000b800000 */
[----:B------:R-:W-:Y:S04]  /*54f0*/  MOV R2, UR40 ;  /* 0x0000002800027c02 */ /* 0x000fe80008000f00 */
[----:B------:R-:W-:Y:S04]  /*5500*/  SHF.L.U32 R2, R2, 0x1f, RZ ;  /* 0x0000001f02027819 */ /* 0x000fe800000006ff */
[----:B------:R-:W3:Y:S02]  /*5510*/  SYNCS.PHASECHK.TRANS64.TRYWAIT P1, [UR24+0x1d8], R2 ;  /* 0x0001d802ff0075a7 */ /* 0x000ee40008021118 */
[----:B---3--:R-:W-:Y:S05]  /*5520*/  @!P1 BRA `(.L_x_101) ;  /* 0x0000003c00809947 */ /* 0x008fea0003800000 */
.L_x_100:
[----:B------:R-:W-:Y:S05]  /*5530*/  BRA.U !UP6, `(.L_x_102) ;  /* 0x000000010e387547 */ /* 0x000fea000b800000 */
[----:B------:R-:W-:Y:S01]  /*5540*/  UPLOP3.LUT UP1, UPT, UPT, UPT, UP5, 0x80, 0x8 ;  /* 0x000000000008789c */ /* 0x000fe20003f2f050 */
[----:B--2---:R-:W-:Y:S01]  /*5550*/  HFMA2 R0, -RZ, RZ, 0, 5.9604644775390625e-08 ;  /* 0x00000001ff007431 */ /* 0x004fe200000001ff */
[----:B------:R-:W2:Y:S01]  /*5560*/  LDCU.64 UR8, c[0x0][0x358] ;  /* 0x00006b00ff0877ac */ /* 0x000ea20008000a00 */
[----:B------:R-:W-:Y:S03]  /*5570*/  IMAD.MOV.U32 R45, RZ, RZ, 0x1 ;  /* 0x00000001ff2d7424 */ /* 0x000fe600078e00ff */
[----:B------:R-:W-:Y:S05]  /*5580*/  PLOP3.LUT P1, PT, PT, PT, UP1, 0x80, 0x8 ;  /* 0x000000000008781c */ /* 0x000fea0003f2f018 */
[----:B------:R-:W3:Y:S01]  /*5590*/  @UP1 LDCU.64 UR4, c[0x0][0x888] ;  /* 0x00011100ff0417ac */ /* 0x000ee20008000a00 */
[----:B------:R-:W-:Y:S07]  /*55a0*/  @UP1 UIMAD UR6, UR36, UR28, URZ ;  /* 0x0000001c240612a4 */ /* 0x000fee000f8e02ff */
[----:B------:R-:W-:Y:S01]  /*55b0*/  @!P1 PRMT R45, R0, 0x7610, R45 ;  /* 0x00007610002d9816 */ /* 0x000fe2000000002d */
[----:B---3--:R-:W-:Y:S06]  /*55c0*/  @UP1 UIMAD.WIDE UR4, UR6, 0x4, UR4 ;  /* 0x00000004060418a5 */ /* 0x008fec000f8e0204 */
[----:B-----5:R-:W-:Y:S01]  /*55d0*/  IMAD.U32 R26, RZ, RZ, UR4 ;  /* 0x00000004ff1a7e24 */ /* 0x020fe2000f8e00ff */
[----:B------:R-:W-:Y:S04]  /*55e0*/  MOV R27, UR5 ;  /* 0x00000005001b7c02 */ /* 0x000fe80008000f00 */
[----:B------:R-:W3:Y:S01]  /*55f0*/  @!UP1 LDCU UR4, c[0x0][0x880] ;  /* 0x00011000ff0497ac */ /* 0x000ee20008000800 */
[----:B--2---:R4:W5:Y:S02]  /*5600*/  @P1 LDG.E R26, desc[UR8][R26.64] ;  /* 0x000000081a1a1981 */ /* 0x004964000c1e1900 */
[----:B---34-:R-:W-:Y:S07]  /*5610*/  @!P1 IMAD.U32 R26, RZ, RZ, UR4 ;  /* 0x00000004ff1a9e24 */ /* 0x018fee000f8e00ff */
.L_x_102:
[----:B-----5:R-:W-:Y:S01]  /*5620*/  @!P0 FSETP.EQ.AND P2, PT, R26, RZ, PT ;  /* 0x000000ff1a00820b */ /* 0x020fe20003f42000 */
[----:B------:R-:W-:Y:S01]  /*5630*/  @!UPT UIADD3 URZ, UPT, UPT, URZ, URZ, URZ ;  /* 0x000000fffffff290 */ /* 0x000fe2000fffe0ff */
[----:B------:R-:W-:Y:S11]  /*5640*/  @!P0 BRA `(.L_x_103) ;  /* 0x0000000000148947 */ /* 0x000ff60003800000 */
[----:B------:R-:W-:Y:S02]  /*5650*/  LOP3.LUT P0, RZ, R45, 0xff, RZ, 0xc0, !PT ;  /* 0x000000ff2dff7812 */ /* 0x000fe4000780c0ff */
[----:B------:R-:W-:Y:S04]  /*5660*/  PLOP3.LUT P2, PT, PT, PT, UP1, 0x80, 0x8 ;  /* 0x000000000008781c */ /* 0x000fe80003f4f018 */
[----:B------:R-:W-:Y:S07]  /*5670*/  PLOP3.LUT P2, PT, P2, PT, PT, 0x8, 0x80 ;  /* 0x000000000080781c */ /* 0x000fee000174e170 */
[----:B------:R-:W-:Y:S11]  /*5680*/  @P0 FSETP.EQ.AND P2, PT, R26, RZ, PT ;  /* 0x000000ff1a00020b */ /* 0x000ff60003f42000 */
[----:B------:R-:W-:Y:S02]  /*5690*/  @!UPT UIADD3 URZ, UPT, UPT, URZ, URZ, URZ ;  /* 0x000000fffffff290 */ /* 0x000fe4000fffe0ff */
.L_x_103:
[----:B------:R-:W-:Y:S01]  /*56a0*/  ULEA UR4, UR25, UR24, 0x3 ;  /* 0x0000001819047291 */ /* 0x000fe2000f8e18ff */
[----:B--2---:R-:W-:Y:S02]  /*56b0*/  SHF.L.U32 R2, R11, 0x1f, RZ ;  /* 0x0000001f0b027819 */ /* 0x004fe400000006ff */
[----:B------:R-:W-:Y:S04]  /*56c0*/  ELECT P1, URZ, PT ;  /* 0x0000000000ff782f */ /* 0x000fe80003820000 */
[----:B------:R-:W-:Y:S02]  /*56d0*/  PLOP3.LUT P1, PT, P2, P1, PT, 0xf2, 0x2f ;  /* 0x00000000002f781c */ /* 0x000fe40001723e72 */
[----:B------:R-:W2:Y:S02]  /*56e0*/  SYNCS.PHASECHK.TRANS64.TRYWAIT P0, [UR4+0x1b8], R2 ;  /* 0x0001b802ff0075a7 */ /* 0x000ea40008001104 */
[----:B--2---:R-:W-:Y:S09]  /*56f0*/  @!P0 BRA `(.L_x_104) ;  /* 0x0000003c00248947 */ /* 0x004ff20003800000 */
.L_x_219:
[----:B------:R-:W-:Y:S01]  /*5700*/  VOTEU.ALL UP0, P1 ;  /* 0x0000000000ff7886 */ /* 0x000fe20000800000 */
[----:B--2---:R-:W-:Y:S01]  /*5710*/  @!P1 IADD3 R2, P0, PT, R12, 0x580, RZ ;  /* 0x000005800c029810 */ /* 0x004fe20007f1e0ff */
[----:B------:R-:W-:Y:S01]  /*5720*/  UIADD3 UR9, UPT, UPT, UR4, 0x1a0, URZ ;  /* 0x000001a004097890 */ /* 0x000fe2000fffe0ff */
[----:B------:R-:W-:Y:S01]  /*5730*/  VIADD R10, R10, 0x1 ;  /* 0x000000010a0a7836 */ /* 0x000fe20000000000 */
[----:B------:R-:W-:Y:S01]  /*5740*/  UMOV UR22, 0x0 ;  /* 0x0000000000167882 */ /* 0x000fe20000000000 */
[----:B------:R-:W-:Y:S01]  /*5750*/  @!UP0 ULEA UR5, UR25, UR24, 0xc ;  /* 0x0000001819058291 */ /* 0x000fe2000f8e60ff */
[----:B------:R-:W-:Y:S01]  /*5760*/  @!P1 IMAD.X R0, RZ, RZ, R13, P0 ;  /* 0x000000ffff009224 */ /* 0x000fe200000e060d */
[----:B------:R-:W-:Y:S01]  /*5770*/  @!P1 R2UR UR7, R2 ;  /* 0x00000000020792ca */ /* 0x000fe200000e0000 */
[----:B------:R-:W-:Y:S01]  /*5780*/  @!P1 IMAD.MOV.U32 R2, RZ, RZ, 0x1000 ;  /* 0x00001000ff029424 */ /* 0x000fe200078e00ff */
[----:B------:R-:W-:Y:S02]  /*5790*/  @!UP0 UIADD3 UR8, UPT, UPT, UR5, 0x400, URZ ;  /* 0x0000040005088890 */ /* 0x000fe4000fffe0ff */
[----:B------:R-:W-:Y:S01]  /*57a0*/  UIADD3 UR5, UPT, UPT, UR25, 0x1, URZ ;  /* 0x0000000119057890 */ /* 0x000fe2000fffe0ff */
[----:B------:R-:W-:Y:S01]  /*57b0*/  UMOV UR23, 0x10000000 ;  /* 0x1000000000177882 */ /* 0x000fe20000000000 */
[----:B------:R-:W-:Y:S02]  /*57c0*/  UMOV UR12, UR36 ;  /* 0x00000024000c7c82 */ /* 0x000fe40008000000 */
[----:B------:R-:W-:Y:S04]  /*57d0*/  UISETP.NE.AND UP0, UPT, UR5, 0x3, UPT ;  /* 0x000000030500788c */ /* 0x000fe8000bf05270 */
[----:B------:R-:W-:Y:S01]  /*57e0*/  USEL UR6, UR5, URZ, UP0 ;  /* 0x000000ff05067287 */ /* 0x000fe20008000000 */
[----:B------:R-:W-:Y:S01]  /*57f0*/  @!P1 R2UR UR5, R0 ;  /* 0x00000000000592ca */ /* 0x000fe200000e0000 */
[----:B------:R-:W-:Y:S01]  /*5800*/  IMAD.U32 R4, RZ, RZ, UR7 ;  /* 0x00000007ff047e24 */ /* 0x000fe2000f8e00ff */
[----:B------:R-:W-:Y:S02]  /*5810*/  USEL UR20, URZ, 0x1, UP0 ;  /* 0x00000001ff147887 */ /* 0x000fe40008000000 */
[----:B------:R-:W-:Y:S01]  /*5820*/  VOTEU.ALL UP0, P1 ;  /* 0x0000000000ff7886 */ /* 0x000fe20000800000 */
[----:B------:R-:W-:Y:S01]  /*5830*/  UPRMT UR7, UR54, 0x654, UR9 ;  /* 0x0000065436077896 */ /* 0x000fe20008000009 */
[----:B------:R-:W-:Y:S02]  /*5840*/  @!P1 R2UR UR18, R4 ;  /* 0x00000000041292ca */ /* 0x000fe400000e0000 */
[----:B------:R-:W-:Y:S04]  /*5850*/  LOP3.LUT R11, R11, UR20, RZ, 0x3c, !PT ;  /* 0x000000140b0b7c12 */ /* 0x000fe8000f8e3cff */
[----:B------:R-:W-:Y:S01]  /*5860*/  SHF.L.U32 R0, R11, 0x1f, RZ ;  /* 0x0000001f0b007819 */ /* 0x000fe200000006ff */
[----:B------:R-:W-:Y:S01]  /*5870*/  IMAD.U32 R5, RZ, RZ, UR5 ;  /* 0x00000005ff057e24 */ /* 0x000fe2000f8e00ff */
[----:B------:R-:W-:Y:S04]  /*5880*/  ULEA UR5, UR6, UR24, 0x3 ;  /* 0x0000001806057291 */ /* 0x000fe8000f8e18ff */
[----:B------:R-:W-:Y:S11]  /*5890*/  @!P1 R2UR UR19, R5 ;  /* 0x00000000051392ca */ /* 0x000ff600000e0000 */
[----:B------:R-:W-:Y:S02]  /*58a0*/  @!UPT UIADD3 URZ, UPT, UPT, URZ, URZ, URZ ;  /* 0x000000fffffff290 */ /* 0x000fe4000fffe0ff */
[----:B------:R2:W-:Y:S01]  /*58b0*/  @!UP0 UTMALDG.3D [UR8], [UR18], desc[UR22] ;  /* 0x00001608120085b4 */ /* 0x0005e20008011000 */
[----:B------:R2:W-:Y:S01]  /*58c0*/  @!P1 SYNCS.ARRIVE.TRANS64.RED.A0TR RZ, [UR4+0x1a0], R2 ;  /* 0x0001a002ffff99a7 */ /* 0x0005e20008300404 */
[----:B------:R-:W-:Y:S01]  /*58d0*/  SYNCS.ARRIVE.TRANS64.RED.A1T0 RZ, [UR7], RZ ;  /* 0x000000ffffff79a7 */ /* 0x000fe20008100407 */
[----:B------:R-:W3:Y:S02]  /*58e0*/  SYNCS.PHASECHK.TRANS64.TRYWAIT P0, [UR5+0x1b8], R0 ;  /* 0x0001b800ff0075a7 */ /* 0x000ee40008001105 */
[----:B--23--:R-:W-:Y:S05]  /*58f0*/  @!P0 BRA `(.L_x_105) ;  /* 0x0000003800bc8947 */ /* 0x00cfea0003800000 */
.L_x_221:
[----:B------:R-:W-:Y:S01]  /*5900*/  UIADD3 UR9, UPT, UPT, UR5, 0x1a0, URZ ;  /* 0x000001a005097890 */ /* 0x000fe2000fffe0ff */
[----:B--2---:R-:W-:Y:S01]  /*5910*/  @!P1 IADD3 R2, P0, PT, R12, 0x580, RZ ;  /* 0x000005800c029810 */ /* 0x004fe20007f1e0ff */
[----:B------:R-:W-:Y:S01]  /*5920*/  UPLOP3.LUT UP4, UPT, UPT, UPT, UPT, 0x80, 0x8 ;  /* 0x000000000008789c */ /* 0x000fe20003f8f070 */
[----:B------:R-:W-:Y:S01]  /*5930*/  R2UR UR22, R47 ;  /* 0x000000002f1672ca */ /* 0x000fe200000e0000 */
[----:B------:R-:W-:Y:S01]  /*5940*/  UMOV UR20, 0x0 ;  /* 0x0000000000147882 */ /* 0x000fe20000000000 */
[----:B------:R-:W-:Y:S01]  /*5950*/  UMOV UR21, 0x10000000 ;  /* 0x1000000000157882 */ /* 0x000fe20000000000 */
[----:B------:R-:W-:Y:S01]  /*5960*/  UMOV UR12, UR36 ;  /* 0x00000024000c7c82 */ /* 0x000fe20008000000 */
[----:B------:R-:W-:Y:S01]  /*5970*/  VOTEU.ALL UP0, P1 ;  /* 0x0000000000ff7886 */ /* 0x000fe20000800000 */
[----:B------:R-:W-:Y:S01]  /*5980*/  @!P1 IMAD.X R0, RZ, RZ, R13, P0 ;  /* 0x000000ffff009224 */ /* 0x000fe200000e060d */
[----:B------:R-:W-:Y:S01]  /*5990*/  R2UR UR19, R48 ;  /* 0x00000000301372ca */ /* 0x000fe200000e0000 */
[----:B------:R-:W-:Y:S01]  /*59a0*/  UMOV UR36, UR27 ;  /* 0x0000001b00247c82 */ /* 0x000fe20008000000 */
[C---:B------:R-:W-:Y:S01]  /*59b0*/  ISETP.NE.AND P0, PT, R10.reuse, 0x2, PT ;  /* 0x000000020a00780c */ /* 0x040fe20003f05270 */
[----:B------:R-:W-:Y:S02]  /*59c0*/  @!UP0 ULEA UR4, UR6, UR24, 0xc ;  /* 0x0000001806048291 */ /* 0x000fe4000f8e60ff */
[----:B------:R-:W-:Y:S01]  /*59d0*/  @!UP0 UIADD3 UR10, UPT, UPT, UR10, 0x20, URZ ;  /* 0x000000200a0a8890 */ /* 0x000fe2000fffe0ff */
[----:B------:R-:W-:Y:S01]  /*59e0*/  SEL R10, R10, RZ, P0 ;  /* 0x000000ff0a0a7207 */ /* 0x000fe20000000000 */
[----:B------:R-:W-:Y:S02]  /*59f0*/  @!UP0 UIADD3 UR8, UPT, UPT, UR4, 0x400, URZ ;  /* 0x0000040004088890 */ /* 0x000fe4000fffe0ff */
[----:B------:R-:W-:Y:S01]  /*5a00*/  UIADD3 UR4, UPT, UPT, UR6, 0x1, URZ ;  /* 0x0000000106047890 */ /* 0x000fe2000fffe0ff */
[----:B------:R-:W-:Y:S01]  /*5a10*/  @!P1 R2UR UR6, R2 ;  /* 0x00000000020692ca */ /* 0x000fe200000e0000 */
[----:B------:R-:W-:Y:S02]  /*5a20*/  UIADD3 UR30, UPT, UPT, UR13, UR22, URZ ;  /* 0x000000160d1e7290 */ /* 0x000fe4000fffe0ff */
[----:B------:R-:W-:Y:S02]  /*5a30*/  UISETP.NE.AND UP0, UPT, UR4, 0x3, UPT ;  /* 0x000000030400788c */ /* 0x000fe4000bf05270 */
[----:B------:R-:W-:Y:S02]  /*5a40*/  UIADD3 UR26, UPT, UPT, UR14, UR19, URZ ;  /* 0x000000130e1a7290 */ /* 0x000fe4000fffe0ff */
[----:B------:R-:W-:Y:S01]  /*5a50*/  USEL UR25, UR4, URZ, UP0 ;  /* 0x000000ff04197287 */ /* 0x000fe20008000000 */
[----:B------:R-:W-:Y:S01]  /*5a60*/  @!P1 R2UR UR4, R0 ;  /* 0x00000000000492ca */ /* 0x000fe200000e0000 */
[----:B------:R-:W-:Y:S01]  /*5a70*/  USEL UR18, URZ, 0x1, UP0 ;  /* 0x00000001ff127887 */ /* 0x000fe20008000000 */
[----:B------:R-:W-:Y:S01]  /*5a80*/  SEL R0, RZ, 0x1, P0 ;  /* 0x00000001ff007807 */ /* 0x000fe20000000000 */
[----:B------:R-:W-:Y:S02]  /*5a90*/  VOTEU.ALL UP0, P1 ;  /* 0x0000000000ff7886 */ /* 0x000fe40000800000 */
[----:B------:R-:W-:Y:S01]  /*5aa0*/  IMAD.U32 R4, RZ, RZ, UR6 ;  /* 0x00000006ff047e24 */ /* 0x000fe2000f8e00ff */
[----:B------:R-:W-:Y:S02]  /*5ab0*/  LOP3.LUT R9, R9, R0, RZ, 0x3c, !PT ;  /* 0x0000000009097212 */ /* 0x000fe400078e3cff */
[----:B------:R-:W-:Y:S02]  /*5ac0*/  LOP3.LUT R11, R11, UR18, RZ, 0x3c, !PT ;  /* 0x000000120b0b7c12 */ /* 0x000fe4000f8e3cff */
[----:B------:R-:W-:Y:S03]  /*5ad0*/  @!P1 R2UR UR6, R4 ;  /* 0x00000000040692ca */ /* 0x000fe600000e0000 */
[----:B------:R-:W-:Y:S01]  /*5ae0*/  IMAD.U32 R5, RZ, RZ, UR4 ;  /* 0x00000004ff057e24 */ /* 0x000fe2000f8e00ff */
[----:B------:R-:W-:Y:S04]  /*5af0*/  UPRMT UR4, UR54, 0x654, UR9 ;  /* 0x0000065436047896 */ /* 0x000fe80008000009 */
[----:B------:R-:W-:Y:S11]  /*5b00*/  @!P1 R2UR UR7, R5 ;  /* 0x00000000050792ca */ /* 0x000ff600000e0000 */
[----:B------:R-:W-:Y:S02]  /*5b10*/  @!UPT UIADD3 URZ, UPT, UPT, URZ, URZ, URZ ;  /* 0x000000fffffff290 */ /* 0x000fe4000fffe0ff */
[----:B------:R2:W-:Y:S01]  /*5b20*/  @!UP0 UTMALDG.3D [UR8], [UR6], desc[UR20] ;  /* 0x00001408060085b4 */ /* 0x0005e20008011000 */
[----:B------:R2:W-:Y:S01]  /*5b30*/  @!P1 SYNCS.ARRIVE.TRANS64.RED.A0TR RZ, [UR5+0x1a0], R3 ;  /* 0x0001a003ffff99a7 */ /* 0x0005e20008300405 */
[----:B------:R-:W-:Y:S01]  /*5b40*/  SYNCS.ARRIVE.TRANS64.RED.A1T0 RZ, [UR4], RZ ;  /* 0x000000ffffff79a7 */ /* 0x000fe20008100404 */
[----:B------:R-:W-:Y:S05]  /*5b50*/  BRA.U UP2, `(.L_x_106) ;  /* 0xfffffff102d07547 */ /* 0x000fea000b83ffff */
[----:B------:R-:W-:Y:S01]  /*5b60*/  UIADD3 UR24, UPT, UPT, UR24, 0x1b8, URZ ;  /* 0x000001b818187890 */ /* 0x000fe2000fffe0ff */
[----:B------:R-:W-:-:S03]  /*5b70*/  SHF.L.U32 R2, R11, 0x1f, RZ ;  /* 0x0000001f0b027819 */ /* 0x000fc600000006ff */
[----:B------:R-:W-:-:S09]  /*5b80*/  ULEA UR4, UR25, UR24, 0x3 ;  /* 0x0000001819047291 */ /* 0x000fd2000f8e18ff */
[----:B------:R-:W3:Y:S02]  /*5b90*/  SYNCS.PHASECHK.TRANS64.TRYWAIT P0, [UR4], R2 ;  /* 0x00000002ff0075a7 */ /* 0x000ee40008001104 */
[----:B---3--:R-:W-:Y:S05]  /*5ba0*/  @!P0 BRA `(.L_x_107) ;  /* 0x0000003800288947 */ /* 0x008fea0003800000 */
.L_x_223:
[----:B------:R-:W-:-:S04]  /*5bb0*/  UIADD3 UR4, UPT, UPT, UR25, 0x1, URZ ;  /* 0x0000000119047890 */ /* 0x000fc8000fffe0ff */
[----:B------:R-:W-:-:S04]  /*5bc0*/  UISETP.NE.AND UP0, UPT, UR4, 0x3, UPT ;  /* 0x000000030400788c */ /* 0x000fc8000bf05270 */
[----:B--2---:R-:W-:Y:S02]  /*5bd0*/  USEL UR6, URZ, 0x1, UP0 ;  /* 0x00000001ff067887 */ /* 0x004fe40008000000 */
[----:B------:R-:W-:-:S04]  /*5be0*/  USEL UR4, UR4, URZ, UP0 ;  /* 0x000000ff04047287 */ /* 0x000fc80008000000 */
[----:B------:R-:W-:Y:S01]  /*5bf0*/  ULEA UR5, UR4, UR24, 0x3 ;  /* 0x0000001804057291 */ /* 0x000fe2000f8e18ff */
[----:B------:R-:W-:-:S04]  /*5c00*/  LOP3.LUT R11, R11, UR6, RZ, 0x3c, !PT ;  /* 0x000000060b0b7c12 */ /* 0x000fc8000f8e3cff */
[----:B---3--:R-:W-:-:S04]  /*5c10*/  SHF.L.U32 R2, R11, 0x1f, RZ ;  /* 0x0000001f0b027819 */ /* 0x008fc800000006ff */
[----:B------:R-:W2:Y:S02]  /*5c20*/  SYNCS.PHASECHK.TRANS64.TRYWAIT P0, [UR5], R2 ;  /* 0x00000002ff0075a7 */ /* 0x000ea40008001105 */
[----:B--2---:R-:W-:Y:S05]  /*5c30*/  @!P0 BRA `(.L_x_108) ;  /* 0x00000038001c8947 */ /* 0x004fea0003800000 */
.L_x_225:
[----:B------:R-:W-:-:S04]  /*5c40*/  UIADD3 UR4, UPT, UPT, UR4, 0x1, URZ ;  /* 0x0000000104047890 */ /* 0x000fc8000fffe0ff */
[----:B------:R-:W-:-:S04]  /*5c50*/  UISETP.NE.AND UP0, UPT, UR4, 0x3, UPT ;  /* 0x000000030400788c */ /* 0x000fc8000bf05270 */
[----:B------:R-:W-:Y:S02]  /*5c60*/  USEL UR5, URZ, 0x1, UP0 ;  /* 0x00000001ff057887 */ /* 0x000fe40008000000 */
[----:B------:R-:W-:-:S04]  /*5c70*/  USEL UR4, UR4, URZ, UP0 ;  /* 0x000000ff04047287 */ /* 0x000fc80008000000 */
[----:B------:R-:W-:Y:S01]  /*5c80*/  ULEA UR4, UR4, UR24, 0x3 ;  /* 0x0000001804047291 */ /* 0x000fe2000f8e18ff */
[----:B--2---:R-:W-:-:S04]  /*5c90*/  LOP3.LUT R2, R11, UR5, RZ, 0x3c, !PT ;  /* 0x000000050b027c12 */ /* 0x004fc8000f8e3cff */
[----:B------:R-:W-:Y:S01]  /*5ca0*/  SHF.L.U32 R2, R2, 0x1f, RZ ;  /* 0x0000001f02027819 */ /* 0x000fe200000006ff */
[----:B------:R-:W-:-:S07]  /*5cb0*/  IMAD.U32 R0, RZ, RZ, UR4 ;  /* 0x00000004ff007e24 */ /* 0x000fce000f8e00ff */
.L_x_109:
[----:B--2---:R2:W3:Y:S02]  /*5cc0*/  SYNCS.PHASECHK.TRANS64.TRYWAIT P0, [R0+URZ], R2 ;  /* 0x00000002000075a7 */ /* 0x0044e400080011ff */
[----:B---3--:R-:W-:Y:S05]  /*5cd0*/  @!P0 NANOSLEEP.SYNCS 0x989680 ;  /* 0x009896800000895d */ /* 0x008fea0003900000 */
[----:B------:R-:W3:Y:S02]  /*5ce0*/  @!P0 SYNCS.PHASECHK.TRANS64 P0, [R0+URZ], R2 ;  /* 0x00000002000085a7 */ /* 0x000ee400080010ff */
[----:B-1-3--:R-:W-:Y:S05]  /*5cf0*/  @P0 EXIT ;  /* 0x000000000000094d */ /* 0x00afea0003800000 */
[----:B------:R-:W-:Y:S05]  /*5d00*/  BRA `(.L_x_109) ;  /* 0xfffffffc00ec7947 */ /* 0x000fea000383ffff */
.L_x_97:
[----:B------:R-:W-:-:S06]  /*5d10*/  UISETP.GE.AND UP0, UPT, UR18, 0x4, UPT ;  /* 0x000000041200788c */ /* 0x000fcc000bf06270 */
[----:B------:R-:W-:-:S13]  /*5d20*/  PLOP3.LUT P0, PT, PT, PT, UP0, 0x80, 0x8 ;  /* 0x000000000008781c */ /* 0x000fda0003f0f008 */
[----:B-1----:R-:W-:Y:S05]  /*5d30*/  @!P0 EXIT ;  /* 0x000000000000894d */ /* 0x002fea0003800000 */
[----:B------:R-:W-:Y:S01]  /*5d40*/  BAR.SYNC.DEFER_BLOCKING 0x6, 0xa0 ;  /* 0x0182800000007b1d */ /* 0x000fe20000010000 */
[C---:B------:R-:W-:Y:S01]  /*5d50*/  IMAD.SHL.U32 R3, R55.reuse, 0x20, RZ ;  /* 0x0000002037037824 */ /* 0x040fe200078e00ff */
[C---:B------:R-:W-:Y:S01]  /*5d60*/  LOP3.LUT P0, RZ, R55.reuse, 0x4, RZ, 0xc0, !PT ;  /* 0x0000000437ff7812 */ /* 0x040fe2000780c0ff */
[C---:B------:R-:W-:Y:S01]  /*5d70*/  IMAD.SHL.U32 R2, R55.reuse, 0x10, RZ ;  /* 0x0000001037027824 */ /* 0x040fe200078e00ff */
[----:B------:R-:W-:Y:S01]  /*5d80*/  CS2R R52, SRZ ;  /* 0x0000000000347805 */ /* 0x000fe2000001ff00 */
[----:B------:R-:W-:Y:S01]  /*5d90*/  IMAD.SHL.U32 R44, R55, 0x4, RZ ;  /* 0x00000004372c7824 */ /* 0x000fe200078e00ff */
[----:B------:R-:W-:Y:S01]  /*5da0*/  UMOV UR44, 0x400 ;  /* 0x00000400002c7882 */ /* 0x000fe20000000000 */
[----:B------:R-:W1:Y:S01]  /*5db0*/  LDCU.64 UR4, c[0x0][0x890] ;  /* 0x00011200ff0477ac */ /* 0x000e620008000a00 */
[----:B------:R-:W2:Y:S01]  /*5dc0*/  LDC.64 R42, c[0x0][0x8b0] ;  /* 0x00022c00ff2a7b82 */ /* 0x000ea20000000a00 */
[----:B------:R-:W-:Y:S01]  /*5dd0*/  LOP3.LUT R4, R3, 0xc0, RZ, 0xc0, !PT ;  /* 0x000000c003047812 */ /* 0x000fe200078ec0ff */
[----:B------:R-:W-:Y:S01]  /*5de0*/  IMAD.U32 R23, R55, 0x10000, RZ ;  /* 0x0001000037177824 */ /* 0x000fe200078e00ff */
[----:B------:R-:W-:Y:S01]  /*5df0*/  ULEA UR44, UR54, UR44, 0x18 ;  /* 0x0000002c362c7291 */ /* 0x000fe2000f8ec0ff */
[----:B------:R-:W-:Y:S01]  /*5e00*/  LOP3.LUT R2, R2, 0x600, RZ, 0xc0, !PT ;  /* 0x0000060002027812 */ /* 0x000fe200078ec0ff */
[----:B------:R-:W-:Y:S01]  /*5e10*/  IMAD.MOV.U32 R54, RZ, RZ, 0x10 ;  /* 0x00000010ff367424 */ /* 0x000fe200078e00ff */
[----:B------:R-:W-:Y:S01]  /*5e20*/  LOP3.LUT R44, R4, 0x18, R44, 0xf8, !PT ;  /* 0x00000018042c7812 */ /* 0x000fe200078ef82c */
[----:B------:R-:W-:Y:S01]  /*5e30*/  IMAD.MOV.U32 R22, RZ, RZ, RZ ;  /* 0x000000ffff167224 */ /* 0x000fe200078e00ff */
[----:B------:R-:W3:Y:S01]  /*5e40*/  LDC.64 R40, c[0x0][0x8a8] ;  /* 0x00022a00ff287b82 */ /* 0x000ee20000000a00 */
[----:B------:R-:W-:Y:S01]  /*5e50*/  SHF.R.U32.HI R4, RZ, 0x1, R55 ;  /* 0x00000001ff047819 */ /* 0x000fe20000011637 */
[----:B------:R-:W-:Y:S01]  /*5e60*/  IMAD.MOV.U32 R51, RZ, RZ, RZ ;  /* 0x000000ffff337224 */ /* 0x000fe200078e00ff */
[----:B------:R-:W-:Y:S01]  /*5e70*/  LOP3.LUT R2, R2, 0x20, R3, 0xf8, !PT ;  /* 0x0000002002027812 */ /* 0x000fe200078ef803 */
[----:B------:R-:W4:Y:S01]  /*5e80*/  LDCU UR63, c[0x0][0x370] ;  /* 0x00006e00ff3f77ac */ /* 0x000f220008000800 */
[----:B------:R-:W-:-:S02]  /*5e90*/  LOP3.LUT R23, R23, 0x600000, RZ, 0xc0, !PT ;  /* 0x0060000017177812 */ /* 0x000fc400078ec0ff */
[----:B------:R-:W-:Y:S01]  /*5ea0*/  LOP3.LUT R44, R44, 0x8, R4, 0x78, !PT ;  /* 0x000000082c2c7812 */ /* 0x000fe200078e7804 */
[----:B------:R-:W4:Y:S01]  /*5eb0*/  LDS R0, [UR44+0x290] ;  /* 0x0002902cff007984 */ /* 0x000f220008000800 */
[----:B-1----:R-:W-:Y:S01]  /*5ec0*/  IMAD.U32 R57, RZ, RZ, UR4 ;  /* 0x00000004ff397e24 */ /* 0x002fe2000f8e00ff */
[----:B------:R-:W-:Y:S01]  /*5ed0*/  UIADD3 UR4, UPT, UPT, UR44, 0x400, URZ ;  /* 0x000004002c047890 */ /* 0x000fe2000fffe0ff */
[----:B------:R-:W-:Y:S01]  /*5ee0*/  LOP3.LUT R2, R2, 0x100, R3, 0xf8, !PT ;  /* 0x0000010002027812 */ /* 0x000fe200078ef803 */
[----:B------:R-:W-:Y:S01]  /*5ef0*/  IMAD.U32 R56, RZ, RZ, UR5 ;  /* 0x00000005ff387e24 */ /* 0x000fe2000f8e00ff */
[----:B------:R-:W-:Y:S01]  /*5f00*/  LOP3.LUT R55, R55, 0x60, RZ, 0xc0, !PT ;  /* 0x0000006037377812 */ /* 0x000fe200078ec0ff */
[----:B------:R-:W1:Y:S01]  /*5f10*/  LDCU UR43, c[0x0][0xb0c] ;  /* 0x00016180ff2b77ac */ /* 0x000e620008000800 */
[----:B------:R-:W-:Y:S01]  /*5f20*/  LOP3.LUT R44, R2, R44, RZ, 0xfc, !PT ;  /* 0x0000002c022c7212 */ /* 0x000fe200078efcff */
[----:B------:R-:W-:Y:S01]  /*5f30*/  IMAD.U32 R59, RZ, RZ, UR4 ;  /* 0x00000004ff3b7e24 */ /* 0x000fe2000f8e00ff */
[----:B------:R-:W-:Y:S01]  /*5f40*/  SEL R54, R54, 0xfffffff0, !P0 ;  /* 0xfffffff036367807 */ /* 0x000fe20004000000 */
[----:B------:R-:W1:Y:S01]  /*5f50*/  LDCU UR39, c[0x0][0xb30] ;  /* 0x00016600ff2777ac */ /* 0x000e620008000800 */
[----:B------:R-:W1:Y:S01]  /*5f60*/  LDCU.64 UR60, c[0x0][0x888] ;  /* 0x00011100ff3c77ac */ /* 0x000e620008000a00 */
[----:B------:R-:W1:Y:S01]  /*5f70*/  LDCU.64 UR40, c[0x0][0xb28] ;  /* 0x00016500ff2877ac */ /* 0x000e620008000a00 */
[----:B------:R-:W1:Y:S01]  /*5f80*/  LDCU.128 UR56, c[0x0][0xb10] ;  /* 0x00016200ff3877ac */ /* 0x000e620008000c00 */
[----:B------:R-:W1:Y:S01]  /*5f90*/  LDCU UR62, c[0x0][0x374] ;  /* 0x00006e80ff3e77ac */ /* 0x000e620008000800 */
[----:B------:R-:W-:Y:S01]  /*5fa0*/  UMOV UR55, 0x1 ;  /* 0x0000000100377882 */ /* 0x000fe20000000000 */
[----:B------:R-:W-:Y:S01]  /*5fb0*/  UMOV UR46, URZ ;  /* 0x000000ff002e7c82 */ /* 0x000fe20008000000 */
[----:B------:R-:W-:Y:S01]  /*5fc0*/  UMOV UR53, URZ ;  /* 0x000000ff00357c82 */ /* 0x000fe20008000000 */
[----:B------:R-:W-:Y:S01]  /*5fd0*/  UMOV UR52, URZ ;  /* 0x000000ff00347c82 */ /* 0x000fe20008000000 */
[----:B-1234-:R-:W-:-:S07]  /*5fe0*/  IMAD.IADD R23, R0, 0x1, R23 ;  /* 0x0000000100177824 */ /* 0x01efce00078e0217 */
.L_x_140:
[C---:B------:R-:W-:Y:S02]  /*5ff0*/  LEA R0, R51.reuse, UR44, 0x3 ;  /* 0x0000002c33007c11 */ /* 0x040fe4000f8e18ff */
[----:B------:R-:W-:Y:S02]  /*6000*/  SHF.L.U32 R2, R52, 0x1f, RZ ;  /* 0x0000001f34027819 */ /* 0x000fe400000006ff */
[----:B-1----:R-:W-:Y:S02]  /*6010*/  LEA R4, R51, UR44, 0x4 ;  /* 0x0000002c33047c11 */ /* 0x002fe4000f8e20ff */
[----:B------:R-:W1:Y:S02]  /*6020*/  SYNCS.PHASECHK.TRANS64.TRYWAIT P0, [R0+URZ+0x1e0], R2 ;  /* 0x0001e002000075a7 */ /* 0x000e6400080011ff */
[----:B-1----:R-:W-:Y:S05]  /*6030*/  @!P0 BRA `(.L_x_110) ;  /* 0x0000003400348947 */ /* 0x002fea0003800000 */
.L_x_226:
[----:B------:R-:W-:Y:S01]  /*6040*/  R2UR UR7, R58 ;  /* 0x000000003a0772ca */ /* 0x000fe200000e0000 */
[----:B------:R-:W2:Y:S01]  /*6050*/  LDS.128 R4, [R4+0x270] ;  /* 0x0002700004047984 */ /* 0x000ea20000000c00 */
[----:B-1----:R-:W-:Y:S01]  /*6060*/  VIADD R0, R0, 0x1f0 ;  /* 0x000001f000007836 */ /* 0x002fe20000000000 */
[----:B------:R-:W-:Y:S04]  /*6070*/  UISETP.GE.AND UP0, UPT, UR42, 0x1, UPT ;  /* 0x000000012a00788c */ /* 0x000fe8000bf06270 */
[----:B------:R-:W-:Y:S01]  /*6080*/  PRMT R0, RZ, 0x654, R0 ;  /* 0x00000654ff007816 */ /* 0x000fe20000000000 */
[----:B------:R-:W-:Y:S01]  /*6090*/  @!PT LDS RZ, [RZ] ;  /* 0x00000000fffff984 */ /* 0x000fe20000000800 */
[----:B------:R-:W-:Y:S01]  /*60a0*/  @!PT LDS RZ, [RZ] ;  /* 0x00000000fffff984 */ /* 0x000fe20000000800 */
[----:B------:R-:W-:Y:S01]  /*60b0*/  @!PT LDS RZ, [RZ] ;  /* 0x00000000fffff984 */ /* 0x000fe20000000800 */
[----:B------:R-:W-:Y:S01]  /*60c0*/  @!PT LDS RZ, [RZ] ;  /* 0x00000000fffff984 */ /* 0x000fe20000000800 */
[----:B------:R1:W-:Y:S06]  /*60d0*/  MEMBAR.ALL.CTA ;  /* 0x0000000000007992 */ /* 0x0003ec0000008000 */
[----:B-1----:R-:W1:Y:S02]  /*60e0*/  FENCE.VIEW.ASYNC.S ;  /* 0x00000000000073c6 */ /* 0x002e640000000000 */
[----:B-1----:R1:W-:Y:S01]  /*60f0*/  SYNCS.ARRIVE.TRANS64.RED.A1T0 RZ, [R0+URZ], RZ ;  /* 0x000000ff00ff79a7 */ /* 0x0023e200081004ff */
[----:B--2---:R-:W-:Y:S11]  /*6100*/  LOP3.LUT P0, RZ, R6, 0x1, RZ, 0xc0, !PT ;  /* 0x0000000106ff7812 */ /* 0x004ff6000780c0ff */
[----:B------:R-:W-:Y:S02]  /*6110*/  @!UPT UIADD3 URZ, UPT, UPT, URZ, URZ, URZ ;  /* 0x000000fffffff290 */ /* 0x000fe4000fffe0ff */
[----:B------:R-:W-:Y:S01]  /*6120*/  VOTEU.ANY UP1, P0 ;  /* 0x0000000000ff7886 */ /* 0x000fe20000020100 */
[----:B------:R-:W-:Y:S01]  /*6130*/  PLOP3.LUT P0, PT, PT, PT, UP1, 0x80, 0x8 ;  /* 0x000000000008781c */ /* 0x000fe20003f0f018 */
[----:B------:R-:W-:Y:S06]  /*6140*/  UP2UR UR4, UPR, URZ, 0x2 ;  /* 0x00000002ff047883 */ /* 0x000fec0008000000 */
[----:B------:R-:W-:Y:S06]  /*6150*/  IMAD.U32 R60, RZ, RZ, UR4 ;  /* 0x00000004ff3c7e24 */ /* 0x000fec000f8e00ff */
[----:B------:R-:W-:Y:S02]  /*6160*/  @P0 SHF.R.U32.HI R2, RZ, 0x10, R5 ;  /* 0x00000010ff020819 */ /* 0x000fe40000011605 */
[----:B------:R-:W-:Y:S02]  /*6170*/  @P0 MOV R3, R4 ;  /* 0x0000000400030202 */ /* 0x000fe40000000f00 */
[----:B------:R-:W-:Y:S02]  /*6180*/  @P0 R2UR UR4, R2 ;  /* 0x00000000020402ca */ /* 0x000fe400000e0000 */
[----:B------:R-:W-:Y:S02]  /*6190*/  @P0 LOP3.LUT R4, R5, 0xffff, RZ, 0xc0, !PT ;  /* 0x0000ffff05040812 */ /* 0x000fe400078ec0ff */
[----:B------:R-:W-:Y:S02]  /*61a0*/  @P0 R2UR UR6, R3 ;  /* 0x00000000030602ca */ /* 0x000fe400000e0000 */
[----:B------:R-:W-:Y:S07]  /*61b0*/  @P0 R2UR UR5, R4 ;  /* 0x00000000040502ca */ /* 0x000fee00000e0000 */
[----:B------:R-:W-:Y:S02]  /*61c0*/  @UP1 UMOV UR7, UR4 ;  /* 0x0000000400071c82 */ /* 0x000fe40008000000 */
[----:B------:R-:W-:Y:S02]  /*61d0*/  IMAD.U32 R58, RZ, RZ, UR7 ;  /* 0x00000007ff3a7e24 */ /* 0x000fe4000f8e00ff */
[----:B------:R-:W-:Y:S02]  /*61e0*/  @UP1 UMOV UR38, UR6 ;  /* 0x0000000600261c82 */ /* 0x000fe40008000000 */
[----:B------:R-:W-:Y:S01]  /*61f0*/  @UP1 UMOV UR37, UR5 ;  /* 0x0000000500251c82 */ /* 0x000fe20008000000 */
[----:B-1----:R-:W-:Y:S05]  /*6200*/  BRA.U !UP0, `(.L_x_111) ;  /* 0x0000000108cc7547 */ /* 0x002fea000b800000 */
[----:B------:R-:W1:Y:S01]  /*6210*/  LDCU UR12, c[0x0][0xb20] ;  /* 0x00016400ff0c77ac */ /* 0x000e620008000800 */
[----:B------:R-:W-:Y:S02]  /*6220*/  UIMAD.WIDE.U32 UR4, UR62, UR59, URZ ;  /* 0x0000003b3e0472a5 */ /* 0x000fe4000f8e00ff */
[----:B------:R-:W-:Y:S02]  /*6230*/  UIMAD.WIDE.U32 UR6, UR63, UR56, URZ ;  /* 0x000000383f0672a5 */ /* 0x000fe4000f8e00ff */
[----:B------:R-:W-:Y:S02]  /*6240*/  UISETP.NE.AND UP0, UPT, UR58, 0x1, UPT ;  /* 0x000000013a00788c */ /* 0x000fe4000bf05270 */
[----:B------:R-:W-:Y:S02]  /*6250*/  UIMAD.WIDE.U32 UR8, UR37, UR59, URZ ;  /* 0x0000003b250872a5 */ /* 0x000fe4000f8e00ff */
[----:B------:R-:W-:Y:S02]  /*6260*/  UIMAD.WIDE.U32 UR10, UR38, UR56, URZ ;  /* 0x00000038260a72a5 */ /* 0x000fe4000f8e00ff */
[----:B------:R-:W-:Y:S02]  /*6270*/  UISETP.NE.AND UP1, UPT, UR43, 0x1, UPT ;  /* 0x000000012b00788c */ /* 0x000fe4000bf25270 */
[----:B------:R-:W-:Y:S01]  /*6280*/  UISETP.NE.AND UP2, UPT, UR42, 0x1, UPT ;  /* 0x000000012a00788c */ /* 0x000fe2000bf45270 */
[----:B------:R-:W-:Y:S02]  /*6290*/  UMOV UR4, UR5 ;  /* 0x0000000500047c82 */ /* 0x000fe40008000000 */
[----:B-1----:R-:W-:Y:S03]  /*62a0*/  USHF.R.U32.HI UR5, URZ, UR12, UR4 ;  /* 0x0000000cff057299 */ /* 0x002fe60008011604 */
[----:B------:R-:W-:Y:S02]  /*62b0*/  UMOV UR4, UR7 ;  /* 0x0000000700047c82 */ /* 0x000fe40008000000 */
[----:B------:R-:W-:Y:S02]  /*62c0*/  USHF.R.U32.HI UR7, URZ, UR57, UR4 ;  /* 0x00000039ff077299 */ /* 0x000fe40008011604 */
[----:B------:R-:W-:Y:S02]  /*62d0*/  USEL UR4, UR62, UR5, !UP0 ;  /* 0x000000053e047287 */ /* 0x000fe4000c000000 */
[----:B------:R-:W-:Y:S01]  /*62e0*/  USEL UR7, UR63, UR7, !UP1 ;  /* 0x000000073f077287 */ /* 0x000fe2000c800000 */
[----:B------:R-:W-:Y:S01]  /*62f0*/  UMOV UR5, UR9 ;  /* 0x0000000900057c82 */ /* 0x000fe20008000000 */
[----:B------:R-:W-:Y:S02]  /*6300*/  UIMAD.WIDE.U32 UR8, UR4, UR40, URZ ;  /* 0x00000028040872a5 */ /* 0x000fe4000f8e00ff */
[----:B------:R-:W-:Y:S03]  /*6310*/  USHF.R.U32.HI UR6, URZ, UR12, UR5 ;  /* 0x0000000cff067299 */ /* 0x000fe60008011605 */
[----:B------:R-:W-:Y:S01]  /*6320*/  UMOV UR5, UR11 ;  /* 0x0000000b00057c82 */ /* 0x000fe20008000000 */
[----:B------:R-:W-:Y:S02]  /*6330*/  UIMAD.WIDE.U32 UR10, UR7, UR40, URZ ;  /* 0x00000028070a72a5 */ /* 0x000fe4000f8e00ff */
[----:B------:R-:W-:Y:S02]  /*6340*/  USHF.R.U32.HI UR12, URZ, UR57, UR5 ;  /* 0x00000039ff0c7299 */ /* 0x000fe40008011605 */
[----:B------:R-:W-:Y:S01]  /*6350*/  USEL UR6, UR37, UR6, !UP0 ;  /* 0x0000000625067287 */ /* 0x000fe2000c000000 */
[----:B------:R-:W-:Y:S02]  /*6360*/  UMOV UR5, UR9 ;  /* 0x0000000900057c82 */ /* 0x000fe40008000000 */
[----:B------:R-:W-:Y:S01]  /*6370*/  UMOV UR10, UR11 ;  /* 0x0000000b000a7c82 */ /* 0x000fe20008000000 */
[----:B------:R-:W-:Y:S02]  /*6380*/  @UP2 USHF.R.U32.HI UR4, URZ, UR41, UR5 ;  /* 0x00000029ff042299 */ /* 0x000fe40008011605 */
[----:B------:R-:W-:Y:S02]  /*6390*/  @UP2 USHF.R.U32.HI UR7, URZ, UR41, UR10 ;  /* 0x00000029ff072299 */ /* 0x000fe4000801160a */
[----:B------:R-:W-:Y:S02]  /*63a0*/  UIMAD UR4, UR42, UR4, URZ ;  /* 0x000000042a0472a4 */ /* 0x000fe4000f8e02ff */
[----:B------:R-:W-:Y:S02]  /*63b0*/  UIMAD.WIDE.U32 UR10, UR6, UR40, URZ ;  /* 0x00000028060a72a5 */ /* 0x000fe4000f8e00ff */
[----:B------:R-:W-:Y:S02]  /*63c0*/  USEL UR5, UR38, UR12, !UP1 ;  /* 0x0000000c26057287 */ /* 0x000fe4000c800000 */
[----:B------:R-:W-:Y:S02]  /*63d0*/  UIMAD UR8, UR42, UR7, URZ ;  /* 0x000000072a0872a4 */ /* 0x000fe4000f8e02ff */
[----:B------:R-:W-:Y:S03]  /*63e0*/  UISETP.GE.AND UP0, UPT, UR6, UR4, UPT ;  /* 0x000000040600728c */ /* 0x000fe6000bf06270 */
[----:B------:R-:W-:Y:S01]  /*63f0*/  UMOV UR4, UR11 ;  /* 0x0000000b00047c82 */ /* 0x000fe20008000000 */
[----:B------:R-:W-:Y:S02]  /*6400*/  UISETP.GE.OR UP0, UPT, UR5, UR8, UP0 ;  /* 0x000000080500728c */ /* 0x000fe40008706670 */
[----:B------:R-:W-:Y:S02]  /*6410*/  USHF.R.U32.HI UR4, URZ, UR41, UR4 ;  /* 0x00000029ff047299 */ /* 0x000fe40008011604 */
[----:B------:R-:W-:Y:S02]  /*6420*/  UIMAD.WIDE.U32 UR8, UR5, UR40, URZ ;  /* 0x00000028050872a5 */ /* 0x000fe4000f8e00ff */
[----:B------:R-:W-:Y:S02]  /*6430*/  USEL UR11, UR6, UR4, !UP2 ;  /* 0x00000004060b7287 */ /* 0x000fe4000d000000 */
[----:B------:R-:W-:Y:S02]  /*6440*/  UIADD3 UR8, UPT, UPT, -UR5, URZ, URZ ;  /* 0x000000ff05087290 */ /* 0x000fe4000fffe1ff */
[----:B------:R-:W-:Y:S01]  /*6450*/  UIADD3 UR10, UPT, UPT, -UR11, URZ, URZ ;  /* 0x000000ff0b0a7290 */ /* 0x000fe2000fffe1ff */
[----:B------:R-:W-:Y:S01]  /*6460*/  @!UP0 UMOV UR4, UR9 ;  /* 0x0000000900048c82 */ /* 0x000fe20008000000 */
[----:B------:R-:W-:Y:S02]  /*6470*/  UIADD3 UR9, UPT, UPT, -UR6, URZ, URZ ;  /* 0x000000ff06097290 */ /* 0x000fe4000fffe1ff */
[----:B------:R-:W-:Y:S02]  /*6480*/  @!UP0 USHF.R.U32.HI UR4, URZ, UR41, UR4 ;  /* 0x00000029ff048299 */ /* 0x000fe40008011604 */
[----:B------:R-:W-:Y:S02]  /*6490*/  UIMAD UR10, UR42, UR10, UR6 ;  /* 0x0000000a2a0a72a4 */ /* 0x000fe4000f8e0206 */
[----:B------:R-:W-:Y:S04]  /*64a0*/  @!UP0 USEL UR4, UR5, UR4, !UP2 ;  /* 0x0000000405048287 */ /* 0x000fe8000d000000 */
[----:B------:R-:W-:Y:S02]  /*64b0*/  @!UP0 UIMAD UR10, UR7, UR10, UR4 ;  /* 0x0000000a070a82a4 */ /* 0x000fe4000f8e0204 */
[----:B------:R-:W-:Y:S02]  /*64c0*/  @!UP0 UIADD3 UR11, UPT, UPT, UR11, -UR4, URZ ;  /* 0x800000040b0b8290 */ /* 0x000fe4000fffe0ff */
[----:B------:R-:W-:Y:S02]  /*64d0*/  UIMAD UR7, UR43, UR8, UR38 ;  /* 0x000000082b0772a4 */ /* 0x000fe4000f8e0226 */
[----:B------:R-:W-:Y:S02]  /*64e0*/  @!UP0 UIMAD UR6, UR11, UR42, UR5 ;  /* 0x0000002a0b0682a4 */ /* 0x000fe4000f8e0205 */
[----:B------:R-:W-:Y:S01]  /*64f0*/  UIMAD UR4, UR58, UR9, UR37 ;  /* 0x000000093a0472a4 */ /* 0x000fe2000f8e0225 */
[----:B------:R-:W-:Y:S02]  /*6500*/  @!UP0 UMOV UR5, UR10 ;  /* 0x0000000a00058c82 */ /* 0x000fe40008000000 */
[----:B------:R-:W-:Y:S02]  /*6510*/  UIMAD UR38, UR5, UR43, UR7 ;  /* 0x0000002b052672a4 */ /* 0x000fe4000f8e0207 */
[----:B------:R-:W-:Y:S11]  /*6520*/  UIMAD UR37, UR6, UR58, UR4 ;  /* 0x0000003a062572a4 */ /* 0x000ff6000f8e0204 */
[----:B------:R-:W-:Y:S01]  /*6530*/  @!UPT UIADD3 URZ, UPT, UPT, URZ, URZ, URZ ;  /* 0x000000fffffff290 */ /* 0x000fe2000fffe0ff */
.L_x_111:
[----:B------:R-:W-:Y:S01]  /*6540*/  UISETP.NE.AND UP0, UPT, UR39, 0x1, UPT ;  /* 0x000000012700788c */ /* 0x000fe2000bf05270 */
[----:B------:R-:W-:Y:S01]  /*6550*/  R2UR UR11, R59 ;  /* 0x000000003b0b72ca */ /* 0x000fe200000e0000 */
[----:B------:R-:W-:Y:S01]  /*6560*/  USHF.L.U32 UR50, UR26, 0x6, URZ ;  /* 0x000000061a327899 */ /* 0x000fe200080006ff */
[----:B------:R-:W-:Y:S01]  /*6570*/  IADD3 R51, PT, PT, R51, 0x1, RZ ;  /* 0x0000000133337810 */ /* 0x000fe20007ffe0ff */
[----:B------:R-:W-:Y:S07]  /*6580*/  USHF.L.U32 UR49, UR30, 0x6, URZ ;  /* 0x000000061e317899 */ /* 0x000fee00080006ff */
[----:B------:R-:W1:Y:S01]  /*6590*/  @!UP0 LDCU.128 UR12, c[0x0][0xb10] ;  /* 0x00016200ff0c87ac */ /* 0x000e620008000c00 */
[----:B------:R-:W2:Y:S01]  /*65a0*/  @!UP0 LDCU UR5, c[0x0][0xb0c] ;  /* 0x00016180ff0587ac */ /* 0x000ea20008000800 */
[----:B------:R-:W3:Y:S01]  /*65b0*/  @!UP0 LDCU UR10, c[0x0][0xb20] ;  /* 0x00016400ff0a87ac */ /* 0x000ee20008000800 */
[----:B-1----:R-:W-:Y:S02]  /*65c0*/  UIMAD.WIDE.U32 UR8, UR38, UR12, URZ ;  /* 0x0000000c260872a5 */ /* 0x002fe4000f8e00ff */
[----:B------:R-:W-:Y:S02]  /*65d0*/  UIMAD.WIDE.U32 UR6, UR37, UR15, URZ ;  /* 0x0000000f250672a5 */ /* 0x000fe4000f8e00ff */
[----:B------:R-:W-:Y:S03]  /*65e0*/  @!UP0 UISETP.NE.AND UP1, UPT, UR14, 0x1, UPT ;  /* 0x000000010e00888c */ /* 0x000fe6000bf25270 */
[----:B------:R-:W-:Y:S01]  /*65f0*/  @!UP0 UMOV UR4, UR9 ;  /* 0x0000000900048c82 */ /* 0x000fe20008000000 */
[----:B--2---:R-:W-:Y:S02]  /*6600*/  @!UP0 UISETP.NE.AND UP2, UPT, UR5, 0x1, UPT ;  /* 0x000000010500888c */ /* 0x004fe4000bf45270 */
[----:B------:R-:W-:Y:S01]  /*6610*/  @!UP0 USHF.R.U32.HI UR4, URZ, UR13, UR4 ;  /* 0x0000000dff048299 */ /* 0x000fe20008011604 */
[----:B------:R-:W-:Y:S02]  /*6620*/  @!UP0 UMOV UR6, UR7 ;  /* 0x0000000700068c82 */ /* 0x000fe40008000000 */
[----:B---3--:R-:W-:Y:S02]  /*6630*/  @!UP0 USHF.R.U32.HI UR6, URZ, UR10, UR6 ;  /* 0x0000000aff068299 */ /* 0x008fe40008011606 */
[----:B------:R-:W-:Y:S02]  /*6640*/  @!UP0 USEL UR7, UR38, UR4, !UP2 ;  /* 0x0000000426078287 */ /* 0x000fe4000d000000 */
[----:B------:R-:W-:Y:S04]  /*6650*/  @!UP0 USEL UR6, UR37, UR6, !UP1 ;  /* 0x0000000625068287 */ /* 0x000fe8000c800000 */
[----:B------:R-:W-:Y:S02]  /*6660*/  @!UP0 UIADD3 UR4, UPT, UPT, -UR7, UR6, URZ ;  /* 0x0000000607048290 */ /* 0x000fe4000fffe1ff */
[----:B------:R-:W-:Y:S02]  /*6670*/  @!UP0 UIADD3 UR6, UPT, UPT, UR7, -UR6, URZ ;  /* 0x8000000607068290 */ /* 0x000fe4000fffe0ff */
[----:B------:R-:W-:Y:S02]  /*6680*/  @!UP0 UIMAD UR38, UR4, UR5, UR38 ;  /* 0x00000005042682a4 */ /* 0x000fe4000f8e0226 */
[----:B------:R-:W-:Y:S02]  /*6690*/  @!UP0 UIMAD UR37, UR6, UR14, UR37 ;  /* 0x0000000e062582a4 */ /* 0x000fe4000f8e0225 */
[----:B------:R-:W-:Y:S09]  /*66a0*/  ULOP3.LUT UP0, URZ, UR11, 0x1b0, URZ, 0xc0, !UPT ;  /* 0x000001b00bff7892 */ /* 0x000ff2000f80c0ff */
[----:B------:R-:W-:Y:S05]  /*66b0*/  BRA.U !UP0, `(.L_x_112) ;  /* 0x00000001087c7547 */ /* 0x000fea000b800000 */
[----:B------:R-:W1:Y:S01]  /*66c0*/  LDCU.64 UR8, c[0x4][0x80] ;  /* 0x01001000ff0877ac */ /* 0x000e620008000a00 */
[----:B------:R-:W-:Y:S01]  /*66d0*/  MOV R2, 0x0 ;  /* 0x0000000000027802 */ /* 0x000fe20000000f00 */
[----:B------:R-:W-:Y:S02]  /*66e0*/  HFMA2 R12, -RZ, RZ, 0, 5.9604644775390625e-08 ;  /* 0x00000001ff0c7431 */ /* 0x000fe400000001ff */
[----:B------:R-:W-:Y:S01]  /*66f0*/  IMAD.MOV.U32 R8, RZ, RZ, 0x70 ;  /* 0x00000070ff087424 */ /* 0x000fe200078e00ff */
[----:B------:R2:W3:Y:S01]  /*6700*/  LDC.64 R14, c[0x4][R2] ;  /* 0x01000000020e7b82 */ /* 0x0004e20000000a00 */
[----:B------:R-:W4:Y:S01]  /*6710*/  LDCU.64 UR6, c[0x4][0x88] ;  /* 0x01001100ff0677ac */ /* 0x000f220008000a00 */
[----:B------:R-:W-:Y:S01]  /*6720*/  IMAD.MOV.U32 R13, RZ, RZ, RZ ;  /* 0x000000ffff0d7224 */ /* 0x000fe200078e00ff */
[----:B------:R-:W2:Y:S01]  /*6730*/  LDCU.64 UR4, c[0x4][0x8] ;  /* 0x01000100ff0477ac */ /* 0x000ea20008000a00 */
[----:B-1----:R-:W-:Y:S01]  /*6740*/  MOV R5, UR9 ;  /* 0x0000000900057c02 */ /* 0x002fe20008000f00 */
[----:B------:R-:W-:Y:S01]  /*6750*/  IMAD.U32 R4, RZ, RZ, UR8 ;  /* 0x00000008ff047e24 */ /* 0x000fe2000f8e00ff */
[----:B----4-:R-:W-:Y:S01]  /*6760*/  MOV R7, UR7 ;  /* 0x0000000700077c02 */ /* 0x010fe20008000f00 */
[----:B------:R-:W-:Y:S01]  /*6770*/  IMAD.U32 R6, RZ, RZ, UR6 ;  /* 0x00000006ff067e24 */ /* 0x000fe2000f8e00ff */
[----:B--2---:R-:W-:Y:S01]  /*6780*/  MOV R11, UR5 ;  /* 0x00000005000b7c02 */ /* 0x004fe20008000f00 */
[----:B------:R-:W-:Y:S02]  /*6790*/  IMAD.U32 R10, RZ, RZ, UR4 ;  /* 0x00000004ff0a7e24 */ /* 0x000fe4000f8e00ff */
[----:B------:R-:W-:Y:S07]  /*67a0*/  LEPC R20, `(.L_x_113) ;  /* 0x000000001014794e */ /* 0x000fee0000000000 */
[----:B---3-5:R-:W-:Y:S05]  /*67b0*/  CALL.ABS.NOINC R14 ;  /* 0x000000000e007343 */ /* 0x028fea0003c00000 */
.L_x_113:
[----:B------:R-:W1:Y:S01]  /*67c0*/  LDCU.64 UR8, c[0x4][0x80] ;  /* 0x01001000ff0877ac */ /* 0x000e620008000a00 */
[----:B------:R-:W2:Y:S01]  /*67d0*/  LDC.64 R2, c[0x4][R2] ;  /* 0x0100000002027b82 */ /* 0x000ea20000000a00 */
[----:B------:R-:W-:Y:S02]  /*67e0*/  HFMA2 R12, -RZ, RZ, 0, 5.9604644775390625e-08 ;  /* 0x00000001ff0c7431 */ /* 0x000fe400000001ff */
[----:B------:R-:W-:Y:S02]  /*67f0*/  IMAD.MOV.U32 R8, RZ, RZ, 0x70 ;  /* 0x00000070ff087424 */ /* 0x000fe400078e00ff */
[----:B------:R-:W-:Y:S01]  /*6800*/  IMAD.MOV.U32 R13, RZ, RZ, RZ ;  /* 0x000000ffff0d7224 */ /* 0x000fe200078e00ff */
[----:B------:R-:W3:Y:S01]  /*6810*/  LDCU.64 UR6, c[0x4][0x88] ;  /* 0x01001100ff0677ac */ /* 0x000ee20008000a00 */
[----:B------:R-:W4:Y:S01]  /*6820*/  LDCU.64 UR4, c[0x4][0x8] ;  /* 0x01000100ff0477ac */ /* 0x000f220008000a00 */
[----:B-1----:R-:W-:Y:S02]  /*6830*/  MOV R4, UR8 ;  /* 0x0000000800047c02 */ /* 0x002fe40008000f00 */
[----:B------:R-:W-:Y:S02]  /*6840*/  MOV R5, UR9 ;  /* 0x0000000900057c02 */ /* 0x000fe40008000f00 */
[----:B---3--:R-:W-:Y:S01]  /*6850*/  MOV R7, UR7 ;  /* 0x0000000700077c02 */ /* 0x008fe20008000f00 */
[----:B------:R-:W-:Y:S01]  /*6860*/  IMAD.U32 R6, RZ, RZ, UR6 ;  /* 0x00000006ff067e24 */ /* 0x000fe2000f8e00ff */
[----:B----4-:R-:W-:Y:S01]  /*6870*/  MOV R11, UR5 ;  /* 0x00000005000b7c02 */ /* 0x010fe20008000f00 */
[----:B------:R-:W-:Y:S02]  /*6880*/  IMAD.U32 R10, RZ, RZ, UR4 ;  /* 0x00000004ff0a7e24 */ /* 0x000fe4000f8e00ff */
[----:B------:R-:W-:Y:S07]  /*6890*/  LEPC R20, `(.L_x_112) ;  /* 0x000000001014794e */ /* 0x000fee0000000000 */
[----:B--2---:R-:W-:Y:S05]  /*68a0*/  CALL.ABS.NOINC R2 ;  /* 0x0000000002007343 */ /* 0x004fea0003c00000 */
.L_x_112:
[----:B------:R-:W-:Y:S02]  /*68b0*/  R2UR UR6, R49 ;  /* 0x00000000310672ca */ /* 0x000fe400000e0000 */
[----:B------:R-:W-:Y:S02]  /*68c0*/  R2UR UR5, R57 ;  /* 0x00000000390572ca */ /* 0x000fe400000e0000 */
[----:B------:R-:W-:Y:S02]  /*68d0*/  R2UR UR4, R56 ;  /* 0x00000000380472ca */ /* 0x000fe400000e0000 */
[----:B------:R-:W-:Y:S02]  /*68e0*/  ISETP.NE.U32.AND P4, PT, R42, RZ, PT ;  /* 0x000000ff2a00720c */ /* 0x000fe40003f85070 */
[----:B------:R-:W-:Y:S02]  /*68f0*/  ISETP.NE.U32.AND P2, PT, RZ, UR60, PT ;  /* 0x0000003cff007c0c */ /* 0x000fe4000bf45070 */
[----:B------:R-:W-:Y:S02]  /*6900*/  ISETP.NE.AND.EX P4, PT, R43, RZ, PT, P4 ;  /* 0x000000ff2b00720c */ /* 0x000fe40003f85340 */
[----:B------:R-:W-:Y:S01]  /*6910*/  ISETP.NE.AND.EX P2, PT, RZ, UR61, PT, P2 ;  /* 0x0000003dff007c0c */ /* 0x000fe2000bf45320 */
[----:B------:R-:W-:Y:S02]  /*6920*/  UISETP.NE.AND UP2, UPT, UR6, URZ, UPT ;  /* 0x000000ff0600728c */ /* 0x000fe4000bf45270 */
[----:B------:R-:W-:Y:S04]  /*6930*/  UISETP.NE.U32.AND UP0, UPT, UR5, URZ, UPT ;  /* 0x000000ff0500728c */ /* 0x000fe8000bf05070 */
[----:B------:R-:W-:Y:S01]  /*6940*/  UISETP.NE.AND.EX UP1, UPT, UR4, URZ, UPT, UP0 ;  /* 0x000000ff0400728c */ /* 0x000fe2000bf25300 */
[----:B------:R-:W-:Y:S01]  /*6950*/  PLOP3.LUT P1, PT, PT, PT, UP2, 0x80, 0x8 ;  /* 0x000000000008781c */ /* 0x000fe20003f2f028 */
[----:B------:R-:W-:Y:S03]  /*6960*/  UPLOP3.LUT UP0, UPT, UPT, UPT, UPT, 0x40, 0x4 ;  /* 0x000000000004789c */ /* 0x000fe60003f0e870 */
[----:B------:R-:W-:Y:S06]  /*6970*/  @UP2 UPLOP3.LUT UP0, UPT, UPT, UPT, UP1, 0x80, 0x8 ;  /* 0x000000000008289c */ /* 0x000fec0003f0f010 */
[----:B------:R-:W-:Y:S01]  /*6980*/  PLOP3.LUT P0, PT, PT, PT, UP0, 0x80, 0x8 ;  /* 0x000000000008781c */ /* 0x000fe20003f0f008 */
[----:B------:R-:W-:Y:S01]  /*6990*/  @!UPT UIADD3 URZ, UPT, UPT, URZ, URZ, URZ ;  /* 0x000000fffffff290 */ /* 0x000fe2000fffe0ff */
[----:B------:R-:W-:Y:S11]  /*69a0*/  BRA.U !UP1, `(.L_x_114) ;  /* 0x0000000109407547 */ /* 0x000ff6000b800000 */
[----:B------:R-:W-:Y:S01]  /*69b0*/  UISETP.NE.U32.AND UP0, UPT, UR60, URZ, UPT ;  /* 0x000000ff3c00728c */ /* 0x000fe2000bf05070 */
[----:B------:R-:W-:Y:S01]  /*69c0*/  R2UR UR6, R57 ;  /* 0x00000000390672ca */ /* 0x000fe200000e0000 */
[----:B------:R-:W1:Y:S01]  /*69d0*/  LDCU.64 UR8, c[0x0][0x358] ;  /* 0x00006b00ff0877ac */ /* 0x000e620008000a00 */
[----:B------:R-:W-:Y:S02]  /*69e0*/  HFMA2 R45, -RZ, RZ, 0, 5.9604644775390625e-08 ;  /* 0x00000001ff2d7431 */ /* 0x000fe400000001ff */
[----:B------:R-:W-:Y:S01]  /*69f0*/  IMAD.MOV.U32 R0, RZ, RZ, 0x1 ;  /* 0x00000001ff007424 */ /* 0x000fe200078e00ff */
[----:B------:R-:W-:Y:S06]  /*6a00*/  UISETP.NE.AND.EX UP0, UPT, UR61, URZ, UPT, UP0 ;  /* 0x000000ff3d00728c */ /* 0x000fec000bf05300 */
[----:B------:R-:W-:Y:S05]  /*6a10*/  PLOP3.LUT P3, PT, PT, PT, UP0, 0x80, 0x8 ;  /* 0x000000000008781c */ /* 0x000fea0003f6f008 */
[----:B------:R-:W2:Y:S01]  /*6a20*/  @UP0 LDCU.64 UR4, c[0x0][0x888] ;  /* 0x00011100ff0407ac */ /* 0x000ea20008000a00 */
[----:B------:R-:W-:Y:S07]  /*6a30*/  @UP0 UIMAD UR6, UR36, UR6, URZ ;  /* 0x00000006240602a4 */ /* 0x000fee000f8e02ff */
[----:B------:R-:W-:Y:S01]  /*6a40*/  @!P3 PRMT R45, R0, 0x7610, R45 ;  /* 0x00007610002db816 */ /* 0x000fe2000000002d */
[----:B--2---:R-:W-:Y:S06]  /*6a50*/  @UP0 UIMAD.WIDE UR4, UR6, 0x4, UR4 ;  /* 0x00000004060408a5 */ /* 0x004fec000f8e0204 */
[----:B-----5:R-:W-:Y:S02]  /*6a60*/  IMAD.U32 R26, RZ, RZ, UR4 ;  /* 0x00000004ff1a7e24 */ /* 0x020fe4000f8e00ff */
[----:B------:R-:W-:Y:S03]  /*6a70*/  IMAD.U32 R27, RZ, RZ, UR5 ;  /* 0x00000005ff1b7e24 */ /* 0x000fe6000f8e00ff */
[----:B------:R-:W2:Y:S02]  /*6a80*/  @!UP0 LDCU UR4, c[0x0][0x880] ;  /* 0x00011000ff0487ac */ /* 0x000ea40008000800 */
[----:B-1----:R1:W5:Y:S02]  /*6a90*/  @P3 LDG.E R26, desc[UR8][R26.64] ;  /* 0x000000081a1a3981 */ /* 0x002364000c1e1900 */
[----:B-12---:R-:W-:Y:S02]  /*6aa0*/  @!P3 MOV R26, UR4 ;  /* 0x00000004001abc02 */ /* 0x006fe40008000f00 */
.L_x_114:
[----:B------:R-:W-:Y:S05]  /*6ab0*/  @!P4 BRA `(.L_x_115) ;  /* 0x000000000024c947 */ /* 0x000fea0003800000 */
[----:B------:R-:W-:Y:S01]  /*6ac0*/  ISETP.NE.U32.AND P3, PT, R40, RZ, PT ;  /* 0x000000ff2800720c */ /* 0x000fe20003f65070 */
[----:B------:R-:W1:Y:S03]  /*6ad0*/  LDCU.64 UR4, c[0x0][0x358] ;  /* 0x00006b00ff0477ac */ /* 0x000e660008000a00 */
[----:B------:R-:W-:Y:S11]  /*6ae0*/  ISETP.NE.AND.EX P3, PT, R41, RZ, PT, P3 ;  /* 0x000000ff2900720c */ /* 0x000ff60003f65330 */
[----:B------:R-:W-:Y:S02]  /*6af0*/  @!UPT UIADD3 URZ, UPT, UPT, URZ, URZ, URZ ;  /* 0x000000fffffff290 */ /* 0x000fe4000fffe0ff */
[----:B------:R-:W2:Y:S01]  /*6b00*/  @P3 LDC.64 R2, c[0x0][0x8a8] ;  /* 0x00022a00ff023b82 */ /* 0x000ea20000000a00 */
[----:B------:R-:W-:Y:S04]  /*6b10*/  @P3 IMAD R0, R42, UR36, RZ ;  /* 0x000000242a003c24 */ /* 0x000fe8000f8e02ff */
[----:B--2---:R-:W-:Y:S05]  /*6b20*/  @P3 IMAD.WIDE R2, R0, 0x4, R2 ;  /* 0x0000000400023825 */ /* 0x004fea00078e0202 */
[----:B-1---5:R1:W5:Y:S02]  /*6b30*/  @P3 LDG.E R24, desc[UR4][R2.64] ;  /* 0x0000000402183981 */ /* 0x022364000c1e1900 */
[----:B-1----:R-:W2:Y:S02]  /*6b40*/  @!P3 LDC R24, c[0x0][0x8a0] ;  /* 0x00022800ff18bb82 */ /* 0x002ea40000000800 */
.L_x_115:
[----:B-----5:R-:W-:Y:S01]  /*6b50*/  FSETP.NEU.AND P3, PT, R26, RZ, PT ;  /* 0x000000ff1a00720b */ /* 0x020fe20003f6d000 */
[----:B------:R-:W-:Y:S01]  /*6b60*/  IMAD.U32 R2, RZ, RZ, UR46 ;  /* 0x0000002eff027e24 */ /* 0x000fe2000f8e00ff */
[----:B------:R-:W-:Y:S01]  /*6b70*/  SEL R5, RZ, 0xffffffff, P2 ;  /* 0xffffffffff057807 */ /* 0x000fe20001000000 */
[----:B------:R-:W-:Y:S01]  /*6b80*/  ULOP3.LUT UR4, UR55, 0x1, URZ, 0x3c, !UPT ;  /* 0x0000000137047892 */ /* 0x000fe2000f8e3cff */
[----:B------:R-:W-:Y:S01]  /*6b90*/  @P1 LOP3.LUT P2, RZ, R45, 0xff, RZ, 0xc0, !PT ;  /* 0x000000ff2dff1812 */ /* 0x000fe2000784c0ff */
[----:B------:R-:W-:Y:S01]  /*6ba0*/  BSSY B1, `(.L_x_116) ;  /* 0x000003d000017945 */ /* 0x000fe20003800000 */
[----:B------:R-:W-:Y:S01]  /*6bb0*/  @P1 SEL R0, RZ, 0xffffffff, P3 ;  /* 0xffffffffff001807 */ /* 0x000fe20001800000 */
[----:B------:R-:W-:Y:S01]  /*6bc0*/  IMAD.MOV.U32 R65, RZ, RZ, 0x1 ;  /* 0x00000001ff417424 */ /* 0x000fe200078e00ff */
[----:B------:R-:W-:Y:S01]  /*6bd0*/  LEA R2, R2, UR44, 0x3 ;  /* 0x0000002c02027c11 */ /* 0x000fe2000f8e18ff */
[----:B------:R-:W-:Y:S01]  /*6be0*/  IMAD.U32 R63, RZ, RZ, UR4 ;  /* 0x00000004ff3f7e24 */ /* 0x000fe2000f8e00ff */
[----:B------:R-:W-:Y:S01]  /*6bf0*/  @P0 SEL R0, R5, R0, !P2 ;  /* 0x0000000005000207 */ /* 0x000fe20005000000 */
[----:B------:R-:W-:Y:S01]  /*6c00*/  IMAD.U32 R64, RZ, RZ, UR46 ;  /* 0x0000002eff407e24 */ /* 0x000fe2000f8e00ff */
[----:B------:R-:W-:Y:S02]  /*6c10*/  LEA R27, R22, UR44, 0x3 ;  /* 0x0000002c161b7c11 */ /* 0x000fe4000f8e18ff */
[----:B------:R-:W-:Y:S02]  /*6c20*/  CS2R R38, SRZ ;  /* 0x0000000000267805 */ /* 0x000fe4000001ff00 */
[----:B------:R-:W-:Y:S02]  /*6c30*/  @P1 LOP3.LUT R0, R0, 0x1, RZ, 0xc0, !PT ;  /* 0x0000000100001812 */ /* 0x000fe400078ec0ff */
[----:B------:R-:W-:Y:S02]  /*6c40*/  CS2R R36, SRZ ;  /* 0x0000000000247805 */ /* 0x000fe4000001ff00 */
[----:B------:R-:W-:Y:S02]  /*6c50*/  SHF.L.U32 R3, R53, 0x1f, RZ ;  /* 0x0000001f35037819 */ /* 0x000fe400000006ff */
[----:B------:R-:W-:Y:S02]  /*6c60*/  CS2R R30, SRZ ;  /* 0x00000000001e7805 */ /* 0x000fe4000001ff00 */
[----:B------:R-:W-:Y:S02]  /*6c70*/  ISETP.NE.U32.OR P5, PT, R0, 0x1, !P1 ;  /* 0x000000010000780c */ /* 0x000fe40004fa5470 */
[----:B------:R-:W-:Y:S02]  /*6c80*/  CS2R R28, SRZ ;  /* 0x00000000001c7805 */ /* 0x000fe4000001ff00 */
[----:B------:R-:W-:Y:S02]  /*6c90*/  PLOP3.LUT P2, PT, PT, PT, UP1, 0x80, 0x8 ;  /* 0x000000000008781c */ /* 0x000fe40003f4f018 */
[----:B------:R-:W-:Y:S02]  /*6ca0*/  LEA.HI R25, R22, R22, RZ, 0x1 ;  /* 0x0000001616197211 */ /* 0x000fe400078f08ff */
[----:B------:R-:W-:Y:S02]  /*6cb0*/  LOP3.LUT P4, R50, R45, 0xff, RZ, 0xc0, !PT ;  /* 0x000000ff2d327812 */ /* 0x000fe4000788c0ff */
[----:B------:R-:W-:Y:S02]  /*6cc0*/  SEL R4, RZ, 0xffffffff, P3 ;  /* 0xffffffffff047807 */ /* 0x000fe40001800000 */
[----:B------:R-:W-:Y:S02]  /*6cd0*/  P2R R61, PR, RZ, 0x20 ;  /* 0x00000020ff3d7803 */ /* 0x000fe40000000000 */
[----:B------:R-:W-:Y:S03]  /*6ce0*/  @P5 SHF.L.U32 R0, R63, 0x1f, RZ ;  /* 0x0000001f3f005819 */ /* 0x000fe600000006ff */
[----:B------:R-:W-:Y:S01]  /*6cf0*/  @P2 SEL R4, R5, R4, !P4 ;  /* 0x0000000405042207 */ /* 0x000fe20006000000 */
[----:B------:R1:W3:Y:S03]  /*6d00*/  @P5 SYNCS.PHASECHK.TRANS64.TRYWAIT P1, [R2+URZ+0x1a0], R0 ;  /* 0x0001a000020055a7 */ /* 0x0002e600080211ff */
[----:B------:R-:W-:Y:S04]  /*6d10*/  LOP3.LUT R4, R4, 0x1, RZ, 0xc0, !PT ;  /* 0x0000000104047812 */ /* 0x000fe800078ec0ff */
[----:B------:R-:W-:Y:S04]  /*6d20*/  ISETP.NE.U32.AND P2, PT, R4, 0x1, PT ;  /* 0x000000010400780c */ /* 0x000fe80003f45070 */
[----:B------:R-:W-:Y:S01]  /*6d30*/  P2R R66, PR, RZ, 0x4 ;  /* 0x00000004ff427803 */ /* 0x000fe20000000000 */
[----:B------:R4:W2:Y:S01]  /*6d40*/  SYNCS.PHASECHK.TRANS64.TRYWAIT P0, [R27+URZ+0x200], R3 ;  /* 0x000200031b0075a7 */ /* 0x0008a200080011ff */
[C---:B-1----:R-:W-:Y:S01]  /*6d50*/  IMAD.SHL.U32 R0, R25.reuse, 0x20, RZ ;  /* 0x0000002019007824 */ /* 0x042fe200078e00ff */
[----:B------:R-:W-:Y:S04]  /*6d60*/  LOP3.LUT R25, R25, 0xffe, RZ, 0xc0, !PT ;  /* 0x00000ffe19197812 */ /* 0x000fe800078ec0ff */
[----:B------:R-:W-:Y:S01]  /*6d70*/  LOP3.LUT R0, R0, 0xffffffc0, RZ, 0xc0, !PT ;  /* 0xffffffc000007812 */ /* 0x000fe200078ec0ff */
[----:B------:R-:W-:Y:S04]  /*6d80*/  IMAD.IADD R25, R22, 0x1, -R25 ;  /* 0x0000000116197824 */ /* 0x000fe800078e0a19 */
[----:B------:R-:W-:Y:S04]  /*6d90*/  IMAD.IADD R0, R23, 0x1, R0 ;  /* 0x0000000117007824 */ /* 0x000fe800078e0200 */
[----:B------:R-:W-:Y:S01]  /*6da0*/  IMAD R25, R25, 0x100000, R0 ;  /* 0x0010000019197824 */ /* 0x000fe200078e0200 */
[----:B---3--:R-:W-:Y:S01]  /*6db0*/  @P5 SEL R65, RZ, 0x1, !P1 ;  /* 0x00000001ff415807 */ /* 0x008fe20004800000 */
[----:B----4-:R-:W-:Y:S06]  /*6dc0*/  @!P5 BRA `(.L_x_117) ;  /* 0x000000000068d947 */ /* 0x010fec0003800000 */
[----:B------:R-:W-:Y:S01]  /*6dd0*/  HFMA2 R31, -RZ, RZ, 0, 0 ;  /* 0x00000000ff1f7431 */ /* 0x000fe200000001ff */
[----:B------:R-:W-:Y:S01]  /*6de0*/  ISETP.NE.AND P1, PT, R65, RZ, PT ;  /* 0x000000ff4100720c */ /* 0x000fe20003f25270 */
[----:B------:R-:W-:Y:S01]  /*6df0*/  IMAD.U32 R0, RZ, RZ, UR46 ;  /* 0x0000002eff007e24 */ /* 0x000fe2000f8e00ff */
[----:B------:R-:W-:Y:S11]  /*6e00*/  BSSY B0, `(.L_x_118) ;  /* 0x0000005000007945 */ /* 0x000ff60003800000 */
[----:B------:R-:W-:Y:S05]  /*6e10*/  @P1 BRA `(.L_x_119) ;  /* 0x00000000000c1947 */ /* 0x000fea0003800000 */
[----:B------:R-:W-:Y:S04]  /*6e20*/  SHF.L.U32 R4, R63, 0x1f, RZ ;  /* 0x0000001f3f047819 */ /* 0x000fe800000006ff */
[----:B------:R-:W1:Y:S02]  /*6e30*/  SYNCS.PHASECHK.TRANS64.TRYWAIT P1, [R2+URZ+0x1a0], R4 ;  /* 0x0001a004020075a7 */ /* 0x000e6400080211ff */
[----:B-1----:R-:W-:Y:S05]  /*6e40*/  @!P1 BRA `(.L_x_120) ;  /* 0x0000002400c49947 */ /* 0x002fea0003800000 */
.L_x_119:
[----:B------:R-:W-:Y:S05]  /*6e50*/  BSYNC B0 ;  /* 0x0000000000007941 */ /* 0x000fea0003800000 */
.L_x_118:
[----:B------:R-:W-:Y:S01]  /*6e60*/  ISETP.NE.AND P1, PT, R66, RZ, PT ;  /* 0x000000ff4200720c */ /* 0x000fe20003f25270 */
[----:B------:R-:W-:Y:S01]  /*6e70*/  IMAD.MOV.U32 R30, RZ, RZ, RZ ;  /* 0x000000ffff1e7224 */ /* 0x000fe200078e00ff */
[----:B------:R-:W-:Y:S02]  /*6e80*/  CS2R R28, SRZ ;  /* 0x00000000001c7805 */ /* 0x000fe4000001ff00 */
[----:B------:R-:W-:Y:S02]  /*6e90*/  CS2R R38, SRZ ;  /* 0x0000000000267805 */ /* 0x000fe4000001ff00 */
[----:B------:R-:W-:Y:S07]  /*6ea0*/  CS2R R36, SRZ ;  /* 0x0000000000247805 */ /* 0x000fee000001ff00 */
[----:B-1----:R-:W-:Y:S01]  /*6eb0*/  @P1 IMAD R2, R0, 0x800, R44 ;  /* 0x0000080000021824 */ /* 0x002fe200078e022c */
[----:B------:R-:W-:Y:S05]  /*6ec0*/  @P1 WARPSYNC.ALL ;  /* 0x0000000000001948 */ /* 0x000fea0003800000 */
[----:B------:R-:W-:Y:S01]  /*6ed0*/  @P1 LEA R2, R2, UR44, 0x1 ;  /* 0x0000002c02021c11 */ /* 0x000fe2000f8e08ff */
[----:B------:R-:W-:Y:S04]  /*6ee0*/  UIADD3 UR4, UPT, UPT, UR46, 0x1, URZ ;  /* 0x000000012e047890 */ /* 0x000fe8000fffe0ff */
[----:B------:R1:W3:Y:S01]  /*6ef0*/  @P1 LDSM.16.M88.4 R28, [R2+0x400] ;  /* 0x00040000021c183b */ /* 0x0002e20000000200 */
[----:B------:R-:W-:Y:S01]  /*6f00*/  UISETP.NE.AND UP0, UPT, UR4, 0x3, UPT ;  /* 0x000000030400788c */ /* 0x000fe2000bf05270 */
[----:B------:R-:W-:Y:S03]  /*6f10*/  @P1 IMAD R0, R54, 0x2, R2 ;  /* 0x0000000236001824 */ /* 0x000fe600078e0202 */
[----:B------:R-:W-:Y:S02]  /*6f20*/  USEL UR5, URZ, 0x1, UP0 ;  /* 0x00000001ff057887 */ /* 0x000fe40008000000 */
[----:B------:R1:W4:Y:S01]  /*6f30*/  @P1 LDSM.16.M88.4 R36, [R0+0x400] ;  /* 0x000400000024183b */ /* 0x0003220000000200 */
[----:B------:R-:W-:Y:S03]  /*6f40*/  USEL UR4, UR4, URZ, UP0 ;  /* 0x000000ff04047287 */ /* 0x000fe60008000000 */
[----:B------:R-:W-:Y:S03]  /*6f50*/  LOP3.LUT R63, R63, UR5, RZ, 0x3c, !PT ;  /* 0x000000053f3f7c12 */ /* 0x000fe6000f8e3cff */
[----:B------:R-:W-:Y:S02]  /*6f60*/  IMAD.U32 R64, RZ, RZ, UR4 ;  /* 0x00000004ff407e24 */ /* 0x000fe4000f8e00ff */
.L_x_117:
[----:B------:R-:W-:Y:S05]  /*6f70*/  BSYNC B1 ;  /* 0x0000000000017941 */ /* 0x000fea0003800000 */
.L_x_116:
[----:B-1----:R-:W-:Y:S04]  /*6f80*/  SHF.R.U32.HI R0, RZ, 0x15, R25 ;  /* 0x00000015ff007819 */ /* 0x002fe80000011619 */
[----:B------:R-:W-:Y:S01]  /*6f90*/  LOP3.LUT P1, RZ, R0, 0x3, R46, 0x48, !PT ;  /* 0x0000000300ff7812 */ /* 0x000fe2000782482e */
[----:B------:R-:W-:Y:S01]  /*6fa0*/  @!UPT UIADD3 URZ, UPT, UPT, URZ, URZ, URZ ;  /* 0x000000fffffff290 */ /* 0x000fe2000fffe0ff */
[----:B--2---:R-:W-:Y:S11]  /*6fb0*/  @P0 BRA `(.L_x_121) ;  /* 0x0000000000080947 */ /* 0x004ff60003800000 */
[----:B------:R-:W1:Y:S02]  /*6fc0*/  SYNCS.PHASECHK.TRANS64.TRYWAIT P0, [R27+URZ+0x200], R3 ;  /* 0x000200031b0075a7 */ /* 0x000e6400080011ff */
[----:B-1----:R-:W-:Y:S05]  /*6fd0*/  @!P0 BRA `(.L_x_122) ;  /* 0x0000002400748947 */ /* 0x002fea0003800000 */
.L_x_121:
[----:B------:R-:W-:Y:S05]  /*6fe0*/  @!P1 BRA `(.L_x_123) ;  /* 0x0000000000409947 */ /* 0x000fea0003800000 */
[----:B------:R-:W2:Y:S01]  /*6ff0*/  LDCU.64 UR8, c[0x4][0x70] ;  /* 0x01000e00ff0877ac */ /* 0x000ea20008000a00 */
[----:B-1----:R-:W-:Y:S01]  /*7000*/  MOV R3, 0x0 ;  /* 0x0000000000037802 */ /* 0x002fe20000000f00 */
[----:B------:R-:W-:Y:S02]  /*7010*/  HFMA2 R12, -RZ, RZ, 0, 5.9604644775390625e-08 ;  /* 0x00000001ff0c7431 */ /* 0x000fe400000001ff */
[----:B------:R-:W-:Y:S02]  /*7020*/  IMAD.MOV.U32 R8, RZ, RZ, 0x192 ;  /* 0x00000192ff087424 */ /* 0x000fe400078e00ff */
[----:B------:R-:W-:Y:S01]  /*7030*/  IMAD.MOV.U32 R13, RZ, RZ, RZ ;  /* 0x000000ffff0d7224 */ /* 0x000fe200078e00ff */
[----:B------:R-:W1:Y:S01]  /*7040*/  LDCU.64 UR6, c[0x4][0x78] ;  /* 0x01000f00ff0677ac */ /* 0x000e620008000a00 */
[----:B------:R-:W3:Y:S01]  /*7050*/  LDC.64 R2, c[0x4][R3] ;  /* 0x0100000003027b82 */ /* 0x000ee20000000a00 */
[----:B------:R-:W5:Y:S01]  /*7060*/  LDCU.64 UR4, c[0x4][0x10] ;  /* 0x01000200ff0477ac */ /* 0x000f620008000a00 */
[----:B--2---:R-:W-:Y:S01]  /*7070*/  MOV R5, UR9 ;  /* 0x0000000900057c02 */ /* 0x004fe20008000f00 */
[----:B------:R-:W-:Y:S01]  /*7080*/  IMAD.U32 R4, RZ, RZ, UR8 ;  /* 0x00000008ff047e24 */ /* 0x000fe2000f8e00ff */
[----:B-1----:R-:W-:Y:S01]  /*7090*/  MOV R7, UR7 ;  /* 0x0000000700077c02 */ /* 0x002fe20008000f00 */
[----:B------:R-:W-:Y:S01]  /*70a0*/  IMAD.U32 R6, RZ, RZ, UR6 ;  /* 0x00000006ff067e24 */ /* 0x000fe2000f8e00ff */
[----:B-----5:R-:W-:Y:S01]  /*70b0*/  MOV R11, UR5 ;  /* 0x00000005000b7c02 */ /* 0x020fe20008000f00 */
[----:B------:R-:W-:Y:S02]  /*70c0*/  IMAD.U32 R10, RZ, RZ, UR4 ;  /* 0x00000004ff0a7e24 */ /* 0x000fe4000f8e00ff */
[----:B------:R-:W-:Y:S07]  /*70d0*/  LEPC R20, `(.L_x_123) ;  /* 0x000000001014794e */ /* 0x000fee0000000000 */
[----:B---34-:R-:W-:Y:S05]  /*70e0*/  CALL.ABS.NOINC R2 ;  /* 0x0000000002007343 */ /* 0x018fea0003c00000 */
.L_x_123:
[----:B-1-3--:R-:W-:Y:S01]  /*70f0*/  SHF.L.U32 R3, R28, 0x10, RZ ;  /* 0x000000101c037819 */ /* 0x00afe200000006ff */
[----:B------:R-:W-:Y:S05]  /*7100*/  WARPSYNC.ALL ;  /* 0x0000000000007948 */ /* 0x000fea0003800000 */
[----:B------:R-:W-:Y:S01]  /*7110*/  R2UR UR4, R25 ;  /* 0x00000000190472ca */ /* 0x000fe200000e0000 */
[----:B------:R-:W-:Y:S01]  /*7120*/  BSSY.RECONVERGENT B0, `(.L_x_124) ;  /* 0x0000051000007945 */ /* 0x000fe20003800200 */
[----:B------:R-:W-:Y:S02]  /*7130*/  SHF.L.U32 R20, R30, 0x10, RZ ;  /* 0x000000101e147819 */ /* 0x000fe400000006ff */
[----:B------:R-:W-:Y:S02]  /*7140*/  SHF.L.U32 R62, R54, 0x1, RZ ;  /* 0x00000001363e7819 */ /* 0x000fe400000006ff */
[----:B------:R-:W-:Y:S07]  /*7150*/  ISETP.NE.AND P0, PT, R55, RZ, PT ;  /* 0x000000ff3700720c */ /* 0x000fee0003f05270 */
[----:B------:R-:W1:Y:S02]  /*7160*/  LDTM.16dp256bit.x4 R4, tmem[UR4] ;  /* 0x00000004000479ee */ /* 0x000e640008120000 */
[----:B-1----:R-:W-:Y:S01]  /*7170*/  FMUL R0, R24, R4 ;  /* 0x0000000418007220 */ /* 0x002fe20000400000 */
[----:B------:R-:W-:Y:S01]  /*7180*/  LOP3.LUT R4, R28, 0xffff0000, RZ, 0xc0, !PT ;  /* 0xffff00001c047812 */ /* 0x000fe200078ec0ff */
[----:B------:R-:W-:Y:S01]  /*7190*/  FMUL R2, R24, R5 ;  /* 0x0000000518027220 */ /* 0x000fe20000400000 */
[C---:B------:R-:W-:Y:S01]  /*71a0*/  SHF.L.U32 R5, R29.reuse, 0x10, RZ ;  /* 0x000000101d057819 */ /* 0x040fe200000006ff */
[----:B------:R-:W-:Y:S01]  /*71b0*/  FFMA R0, R26, R3, R0 ;  /* 0x000000031a007223 */ /* 0x000fe20000000000 */
[----:B------:R-:W-:Y:S01]  /*71c0*/  FMUL R3, R24, R6 ;  /* 0x0000000618037220 */ /* 0x000fe20000400000 */
[----:B------:R-:W-:Y:S01]  /*71d0*/  LOP3.LUT R6, R29, 0xffff0000, RZ, 0xc0, !PT ;  /* 0xffff00001d067812 */ /* 0x000fe200078ec0ff */
[----:B------:R-:W-:Y:S01]  /*71e0*/  FFMA R2, R26, R4, R2 ;  /* 0x000000041a027223 */ /* 0x000fe20000000002 */
[----:B------:R-:W-:Y:S01]  /*71f0*/  FMUL R7, R24, R7 ;  /* 0x0000000718077220 */ /* 0x000fe20000400000 */
[----:B------:R-:W-:Y:S01]  /*7200*/  FFMA R3, R26, R5, R3 ;  /* 0x000000051a037223 */ /* 0x000fe20000000003 */
[C---:B------:R-:W-:Y:S01]  /*7210*/  FMUL R4, R24.reuse, R8 ;  /* 0x0000000818047220 */ /* 0x040fe20000400000 */
[----:B------:R-:W-:Y:S01]  /*7220*/  FMUL R5, R24, R9 ;  /* 0x0000000918057220 */ /* 0x000fe20000400000 */
[----:B------:R-:W-:Y:S01]  /*7230*/  F2FP.BF16.F32.PACK_AB R32, R2, R0 ;  /* 0x000000000220723e */ /* 0x000fe200000010ff */
[----:B------:R-:W-:Y:S01]  /*7240*/  FFMA R7, R26, R6, R7 ;  /* 0x000000061a077223 */ /* 0x000fe20000000007 */
[----:B------:R-:W-:Y:S01]  /*7250*/  LOP3.LUT R0, R30, 0xffff0000, RZ, 0xc0, !PT ;  /* 0xffff00001e007812 */ /* 0x000fe200078ec0ff */
[----:B------:R-:W-:Y:S01]  /*7260*/  FFMA R4, R26, R20, R4 ;  /* 0x000000141a047223 */ /* 0x000fe20000000004 */
[----:B------:R-:W-:Y:S01]  /*7270*/  SHF.L.U32 R2, R31, 0x10, RZ ;  /* 0x000000101f027819 */ /* 0x000fe200000006ff */
[----:B------:R-:W-:Y:S01]  /*7280*/  FMUL R6, R24, R10 ;  /* 0x0000000a18067220 */ /* 0x000fe20000400000 */
[----:B------:R-:W-:Y:S01]  /*7290*/  F2FP.BF16.F32.PACK_AB R33, R7, R3 ;  /* 0x000000030721723e */ /* 0x000fe200000010ff */
[C---:B------:R-:W-:Y:S01]  /*72a0*/  FFMA R5, R26.reuse, R0, R5 ;  /* 0x000000001a057223 */ /* 0x040fe20000000005 */
[----:B------:R-:W-:Y:S01]  /*72b0*/  LOP3.LUT R3, R31, 0xffff0000, RZ, 0xc0, !PT ;  /* 0xffff00001f037812 */ /* 0x000fe200078ec0ff */
[----:B------:R-:W-:Y:S01]  /*72c0*/  FFMA R6, R26, R2, R6 ;  /* 0x000000021a067223 */ /* 0x000fe20000000006 */
[----:B----4-:R-:W-:Y:S01]  /*72d0*/  SHF.L.U32 R7, R36, 0x10, RZ ;  /* 0x0000001024077819 */ /* 0x010fe200000006ff */
[----:B------:R-:W-:Y:S01]  /*72e0*/  FMUL R11, R24, R11 ;  /* 0x0000000b180b7220 */ /* 0x000fe20000400000 */
[----:B------:R-:W-:Y:S01]  /*72f0*/  LOP3.LUT R0, R36, 0xffff0000, RZ, 0xc0, !PT ;  /* 0xffff000024007812 */ /* 0x000fe200078ec0ff */
[C---:B------:R-:W-:Y:S01]  /*7300*/  FMUL R8, R24.reuse, R12 ;  /* 0x0000000c18087220 */ /* 0x040fe20000400000 */
[----:B------:R-:W-:Y:S01]  /*7310*/  SHF.L.U32 R2, R37, 0x10, RZ ;  /* 0x0000001025027819 */ /* 0x000fe200000006ff */
[----:B------:R-:W-:Y:S01]  /*7320*/  FMUL R9, R24, R13 ;  /* 0x0000000d18097220 */ /* 0x000fe20000400000 */
[----:B------:R-:W-:Y:S01]  /*7330*/  F2FP.BF16.F32.PACK_AB R34, R5, R4 ;  /* 0x000000040522723e */ /* 0x000fe200000010ff */
[C---:B------:R-:W-:Y:S01]  /*7340*/  FFMA R11, R26.reuse, R3, R11 ;  /* 0x000000031a0b7223 */ /* 0x040fe2000000000b */
[----:B------:R-:W-:Y:S01]  /*7350*/  MOV R5, UR46 ;  /* 0x0000002e00057c02 */ /* 0x000fe20008000f00 */
[C---:B------:R-:W-:Y:S01]  /*7360*/  FFMA R8, R26.reuse, R7, R8 ;  /* 0x000000071a087223 */ /* 0x040fe20000000008 */
[----:B------:R-:W-:Y:S01]  /*7370*/  SHF.L.U32 R3, R39, 0x10, RZ ;  /* 0x0000001027037819 */ /* 0x000fe200000006ff */
[----:B------:R-:W-:Y:S01]  /*7380*/  FFMA R9, R26, R0, R9 ;  /* 0x000000001a097223 */ /* 0x000fe20000000009 */
[----:B------:R-:W-:Y:S01]  /*7390*/  LOP3.LUT R0, R37, 0xffff0000, RZ, 0xc0, !PT ;  /* 0xffff000025007812 */ /* 0x000fe200078ec0ff */
[C---:B------:R-:W-:Y:S01]  /*73a0*/  FMUL R10, R24.reuse, R14 ;  /* 0x0000000e180a7220 */ /* 0x040fe20000400000 */
[----:B------:R-:W-:Y:S01]  /*73b0*/  LOP3.LUT R4, R39, 0xffff0000, RZ, 0xc0, !PT ;  /* 0xffff000027047812 */ /* 0x000fe200078ec0ff */
[C---:B------:R-:W-:Y:S01]  /*73c0*/  FMUL R15, R24.reuse, R15 ;  /* 0x0000000f180f7220 */ /* 0x040fe20000400000 */
[----:B------:R-:W-:Y:S01]  /*73d0*/  FMUL R12, R24, R16 ;  /* 0x00000010180c7220 */ /* 0x000fe20000400000 */
[----:B------:R-:W-:Y:S01]  /*73e0*/  FFMA R10, R26, R2, R10 ;  /* 0x000000021a0a7223 */ /* 0x000fe2000000000a */
[----:B------:R-:W-:Y:S01]  /*73f0*/  LOP3.LUT R2, R38, 0xffff0000, RZ, 0xc0, !PT ;  /* 0xffff000026027812 */ /* 0x000fe200078ec0ff */
[----:B------:R-:W-:Y:S01]  /*7400*/  FFMA R15, R26, R0, R15 ;  /* 0x000000001a0f7223 */ /* 0x000fe2000000000f */
[----:B------:R-:W-:Y:S01]  /*7410*/  SHF.L.U32 R0, R38, 0x10, RZ ;  /* 0x0000001026007819 */ /* 0x000fe200000006ff */
[C---:B------:R-:W-:Y:S01]  /*7420*/  FMUL R13, R24.reuse, R17 ;  /* 0x00000011180d7220 */ /* 0x040fe20000400000 */
[C---:B------:R-:W-:Y:S01]  /*7430*/  FMUL R14, R24.reuse, R18 ;  /* 0x00000012180e7220 */ /* 0x040fe20000400000 */
[----:B------:R-:W-:Y:S01]  /*7440*/  FMUL R19, R24, R19 ;  /* 0x0000001318137220 */ /* 0x000fe20000400000 */
[----:B------:R-:W-:Y:S01]  /*7450*/  LEA R5, R5, R44, 0xb ;  /* 0x0000002c05057211 */ /* 0x000fe200078e58ff */
[C---:B------:R-:W-:Y:S01]  /*7460*/  FFMA R12, R26.reuse, R0, R12 ;  /* 0x000000001a0c7223 */ /* 0x040fe2000000000c */
[C---:B------:R-:W-:Y:S01]  /*7470*/  FFMA R13, R26.reuse, R2, R13 ;  /* 0x000000021a0d7223 */ /* 0x040fe2000000000d */
[C---:B------:R-:W-:Y:S01]  /*7480*/  FFMA R14, R26.reuse, R3, R14 ;  /* 0x000000031a0e7223 */ /* 0x040fe2000000000e */
[----:B------:R-:W-:Y:S01]  /*7490*/  FFMA R19, R26, R4, R19 ;  /* 0x000000041a137223 */ /* 0x000fe20000000013 */
[----:B------:R-:W-:Y:S02]  /*74a0*/  F2FP.BF16.F32.PACK_AB R35, R11, R6 ;  /* 0x000000060b23723e */ /* 0x000fe400000010ff */
[----:B------:R-:W-:Y:S02]  /*74b0*/  LEA R5, R5, UR44, 0x1 ;  /* 0x0000002c05057c11 */ /* 0x000fe4000f8e08ff */
[----:B------:R-:W-:Y:S02]  /*74c0*/  F2FP.BF16.F32.PACK_AB R8, R9, R8 ;  /* 0x000000080908723e */ /* 0x000fe400000010ff */
[----:B------:R-:W-:Y:S01]  /*74d0*/  F2FP.BF16.F32.PACK_AB R9, R15, R10 ;  /* 0x0000000a0f09723e */ /* 0x000fe200000010ff */
[----:B------:R1:W-:Y:S01]  /*74e0*/  STSM.16.M88.4 [R5+0x400], R32 ;  /* 0x0004002005007844 */ /* 0x0003e20000000200 */
[----:B------:R-:W-:Y:S02]  /*74f0*/  F2FP.BF16.F32.PACK_AB R10, R13, R12 ;  /* 0x0000000c0d0a723e */ /* 0x000fe400000010ff */
[----:B------:R-:W-:Y:S02]  /*7500*/  F2FP.BF16.F32.PACK_AB R11, R19, R14 ;  /* 0x0000000e130b723e */ /* 0x000fe400000010ff */
[----:B------:R-:W-:Y:S05]  /*7510*/  IADD3 R0, PT, PT, R62, 0x400, R5 ;  /* 0x000004003e007810 */ /* 0x000fea0007ffe005 */
[----:B------:R1:W-:Y:S01]  /*7520*/  STSM.16.M88.4 [R0], R8 ;  /* 0x0000000800007844 */ /* 0x0003e20000000200 */
[----:B------:R-:W-:Y:S01]  /*7530*/  @!PT LDS RZ, [RZ] ;  /* 0x00000000fffff984 */ /* 0x000fe20000000800 */
[----:B------:R-:W-:Y:S01]  /*7540*/  @!PT LDS RZ, [RZ] ;  /* 0x00000000fffff984 */ /* 0x000fe20000000800 */
[----:B------:R-:W-:Y:S01]  /*7550*/  @!PT LDS RZ, [RZ] ;  /* 0x00000000fffff984 */ /* 0x000fe20000000800 */
[----:B------:R-:W-:Y:S01]  /*7560*/  @!PT LDS RZ, [RZ] ;  /* 0x00000000fffff984 */ /* 0x000fe20000000800 */
[----:B------:R2:W-:Y:S07]  /*7570*/  MEMBAR.ALL.CTA ;  /* 0x0000000000007992 */ /* 0x0005ee0000008000 */
[----:B--2---:R-:W2:Y:S02]  /*7580*/  FENCE.VIEW.ASYNC.S ;  /* 0x00000000000073c6 */ /* 0x004ea40000000000 */
[----:B--2---:R-:W-:Y:S06]  /*7590*/  BAR.SYNC.DEFER_BLOCKING 0x1, 0x80 ;  /* 0x0042000000007b1d */ /* 0x004fec0000010000 */
[----:B------:R-:W-:Y:S05]  /*75a0*/  @P0 BRA `(.L_x_125) ;  /* 0x0000000000200947 */ /* 0x000fea0003800000 */
[----:B------:R-:W2:Y:S01]  /*75b0*/  LDCU.64 UR6, c[0x0][0x348] ;  /* 0x00006900ff0677ac */ /* 0x000ea20008000a00 */
[----:B------:R-:W-:Y:S01]  /*75c0*/  ULEA UR5, UR46, UR44, 0xc ;  /* 0x0000002c2e057291 */ /* 0x000fe2000f8e60ff */
[----:B------:R-:W-:Y:S03]  /*75d0*/  UMOV UR51, UR36 ;  /* 0x0000002400337c82 */ /* 0x000fe60008000000 */
[----:B------:R-:W-:Y:S02]  /*75e0*/  UIADD3 UR48, UPT, UPT, UR5, 0x400, URZ ;  /* 0x0000040005307890 */ /* 0x000fe4000fffe0ff */
[----:B--2---:R-:W-:Y:S04]  /*75f0*/  UIADD3 UR4, UP0, UPT, UR6, 0x680, URZ ;  /* 0x0000068006047890 */ /* 0x004fe8000ff1e0ff */
[----:B------:R-:W-:Y:S09]  /*7600*/  UIADD3.X UR5, UPT, UPT, URZ, UR7, URZ, UP0, !UPT ;  /* 0x00000007ff057290 */ /* 0x000ff200087fe4ff */
[----:B------:R2:W-:Y:S02]  /*7610*/  UTMASTG.3D [UR48], [UR4] ;  /* 0x00000030040073b5 */ /* 0x0005e40008010000 */
[----:B--2---:R0:W-:Y:S02]  /*7620*/  UTMACMDFLUSH ;  /* 0x00000000000079b7 */ /* 0x0041e40000000000 */
.L_x_125:
[----:B------:R-:W-:Y:S05]  /*7630*/  BSYNC.RECONVERGENT B0 ;  /* 0x0000000000007941 */ /* 0x000fea0003800200 */
.L_x_124:
[----:B------:R-:W-:Y:S01]  /*7640*/  UIADD3 UR47, UPT, UPT, UR46, 0x1, URZ ;  /* 0x000000012e2f7890 */ /* 0x000fe2000fffe0ff */
[----:B------:R-:W-:Y:S03]  /*7650*/  BSSY.RECONVERGENT B0, `(.L_x_126) ;  /* 0x0000005000007945 */ /* 0x000fe60003800200 */
[----:B------:R-:W-:Y:S04]  /*7660*/  UISETP.NE.AND UP0, UPT, UR47, 0x3, UPT ;  /* 0x000000032f00788c */ /* 0x000fe8000bf05270 */
[----:B------:R-:W-:Y:S01]  /*7670*/  USEL UR45, UR47, URZ, UP0 ;  /* 0x000000ff2f2d7287 */ /* 0x000fe20008000000 */
[----:B------:R-:W-:Y:S11]  /*7680*/  @P0 BRA `(.L_x_127) ;  /* 0x0000000000040947 */ /* 0x000ff60003800000 */
[----:B------:R-:W-:Y:S04]  /*7690*/  DEPBAR.LE SB0, 0x1 ;  /* 0x000080400000791a */ /* 0x000fe80000000000 */
.L_x_127:
[----:B------:R-:W-:Y:S05]  /*76a0*/  BSYNC.RECONVERGENT B0 ;  /* 0x0000000000007941 */ /* 0x000fea0003800200 */
.L_x_126:
[----:B------:R-:W-:Y:S01]  /*76b0*/  BAR.SYNC.DEFER_BLOCKING 0x1, 0x80 ;  /* 0x0042000000007b1d */ /* 0x000fe20000010000 */
[----:B------:R-:W-:Y:S01]  /*76c0*/  ISETP.NE.AND P1, PT, R61, RZ, PT ;  /* 0x000000ff3d00720c */ /* 0x000fe20003f25270 */
[----:B------:R-:W-:Y:S01]  /*76d0*/  UISETP.NE.AND UP0, UPT, UR53, URZ, UPT ;  /* 0x000000ff3500728c */ /* 0x000fe2000bf05270 */
[----:B------:R-:W-:Y:S11]  /*76e0*/  LEA R2, R64, UR44, 0x3 ;  /* 0x0000002c40027c11 */ /* 0x000ff6000f8e18ff */
[----:B------:R-:W-:Y:S01]  /*76f0*/  @P1 SHF.L.U32 R3, R63, 0x1f, RZ ;  /* 0x0000001f3f031819 */ /* 0x000fe200000006ff */
[----:B------:R-:W-:Y:S06]  /*7700*/  BRA.U !UP0, `(.L_x_128) ;  /* 0x0000000108247547 */ /* 0x000fec000b800000 */
[----:B------:R-:W-:Y:S01]  /*7710*/  IMAD.U32 R4, RZ, RZ, UR52 ;  /* 0x00000034ff047e24 */ /* 0x000fe2000f8e00ff */
[----:B-1----:R-:W-:Y:S01]  /*7720*/  MOV R0, UR54 ;  /* 0x0000003600007c02 */ /* 0x002fe20008000f00 */
[----:B------:R-:W-:Y:S03]  /*7730*/  UIADD3 UR4, UPT, UPT, UR52, 0x1, URZ ;  /* 0x0000000134047890 */ /* 0x000fe6000fffe0ff */
[----:B------:R-:W-:Y:S01]  /*7740*/  @P1 LEA R4, R4, UR44, 0x3 ;  /* 0x0000002c04041c11 */ /* 0x000fe2000f8e18ff */
[----:B------:R-:W-:Y:S04]  /*7750*/  UISETP.NE.AND UP0, UPT, UR4, 0x3, UPT ;  /* 0x000000030400788c */ /* 0x000fe8000bf05270 */
[----:B------:R-:W-:Y:S01]  /*7760*/  @P1 VIADD R4, R4, 0x1b8 ;  /* 0x000001b804041836 */ /* 0x000fe20000000000 */
[----:B------:R-:W-:Y:S04]  /*7770*/  USEL UR52, UR4, URZ, UP0 ;  /* 0x000000ff04347287 */ /* 0x000fe80008000000 */
[----:B------:R-:W-:Y:S04]  /*7780*/  @P1 PRMT R0, R0, 0x654, R4 ;  /* 0x0000065400001816 */ /* 0x000fe80000000004 */
[----:B------:R2:W-:Y:S04]  /*7790*/  @P1 SYNCS.ARRIVE.TRANS64.RED.A1T0 RZ, [R0+URZ], RZ ;  /* 0x000000ff00ff19a7 */ /* 0x0005e800081004ff */
.L_x_128:
[----:B------:R-:W3:Y:S01]  /*77a0*/  @P1 SYNCS.PHASECHK.TRANS64.TRYWAIT P0, [R2+URZ+0x1a0], R3 ;  /* 0x0001a003020015a7 */ /* 0x000ee200080011ff */
[----:B------:R-:W-:Y:S01]  /*77b0*/  BSSY B1, `(.L_x_129) ;  /* 0x0000013000017945 */ /* 0x000fe20003800000 */
[----:B---3--:R-:W-:Y:S03]  /*77c0*/  @P1 SEL R65, RZ, 0x1, !P0 ;  /* 0x00000001ff411807 */ /* 0x008fe60004000000 */
[----:B------:R-:W-:Y:S05]  /*77d0*/  @!P1 BRA `(.L_x_130) ;  /* 0x0000000000409947 */ /* 0x000fea0003800000 */
[----:B------:R-:W-:Y:S01]  /*77e0*/  ISETP.NE.AND P1, PT, R66, RZ, PT ;  /* 0x000000ff4200720c */ /* 0x000fe20003f25270 */
[----:B------:R-:W-:Y:S01]  /*77f0*/  BSSY B0, `(.L_x_131) ;  /* 0x0000009000007945 */ /* 0x000fe20003800000 */
[----:B------:R-:W-:Y:S11]  /*7800*/  ISETP.NE.AND P0, PT, R65, RZ, PT ;  /* 0x000000ff4100720c */ /* 0x000ff60003f05270 */
[----:B------:R-:W-:Y:S05]  /*7810*/  @P1 IMAD R3, R64, 0x800, R44 ;  /* 0x0000080040031824 */ /* 0x000fea00078e022c */
[----:B------:R-:W-:Y:S05]  /*7820*/  @P1 LEA R3, R3, UR44, 0x1 ;  /* 0x0000002c03031c11 */ /* 0x000fea000f8e08ff */
[----:B-12---:R-:W-:Y:S01]  /*7830*/  @P1 IMAD.IADD R0, R62, 0x1, R3 ;  /* 0x000000013e001824 */ /* 0x006fe200078e0203 */
[----:B------:R-:W-:Y:S06]  /*7840*/  @P0 BRA `(.L_x_132) ;  /* 0x00000000000c0947 */ /* 0x000fec0003800000 */
[----:B------:R-:W-:Y:S04]  /*7850*/  SHF.L.U32 R63, R63, 0x1f, RZ ;  /* 0x0000001f3f3f7819 */ /* 0x000fe800000006ff */
[----:B------:R-:W1:Y:S02]  /*7860*/  SYNCS.PHASECHK.TRANS64.TRYWAIT P0, [R2+URZ+0x1a0], R63 ;  /* 0x0001a03f020075a7 */ /* 0x000e6400080011ff */
[----:B-1----:R-:W-:Y:S05]  /*7870*/  @!P0 BRA `(.L_x_133) ;  /* 0x0000001c00608947 */ /* 0x002fea0003800000 */
.L_x_132:
[----:B------:R-:W-:Y:S05]  /*7880*/  BSYNC B0 ;  /* 0x0000000000007941 */ /* 0x000fea0003800000 */
.L_x_131:
[----:B------:R-:W-:Y:S11]  /*7890*/  ISETP.NE.AND P0, PT, R66, RZ, PT ;  /* 0x000000ff4200720c */ /* 0x000ff60003f05270 */
[----:B------:R-:W-:Y:S02]  /*78a0*/  @!UPT UIADD3 URZ, UPT, UPT, URZ, URZ, URZ ;  /* 0x000000fffffff290 */ /* 0x000fe4000fffe0ff */
[----:B------:R-:W-:Y:S05]  /*78b0*/  @P0 WARPSYNC.ALL ;  /* 0x0000000000000948 */ /* 0x000fea0003800000 */
[----:B------:R3:W4:Y:S04]  /*78c0*/  @P0 LDSM.16.M88.4 R28, [R3+0x400] ;  /* 0x00040000031c083b */ /* 0x0007280000000200 */
[----:B------:R3:W2:Y:S02]  /*78d0*/  @P0 LDSM.16.M88.4 R36, [R0+0x400] ;  /* 0x000400000024083b */ /* 0x0006a40000000200 */
.L_x_130:
[----:B------:R-:W-:Y:S05]  /*78e0*/  BSYNC B1 ;  /* 0x0000000000017941 */ /* 0x000fea0003800000 */
.L_x_129:
[----:B-123--:R-:W-:Y:S05]  /*78f0*/  VIADD R0, R25, 0x20 ;  /* 0x0000002019007836 */ /* 0x00efea0000000000 */
[----:B------:R-:W-:Y:S04]  /*7900*/  SHF.R.U32.HI R0, RZ, 0x15, R0 ;  /* 0x00000015ff007819 */ /* 0x000fe80000011600 */
[----:B------:R-:W-:Y:S11]  /*7910*/  LOP3.LUT P0, RZ, R0, 0x3, R46, 0x48, !PT ;  /* 0x0000000300ff7812 */ /* 0x000ff6000780482e */
[----:B------:R-:W-:Y:S02]  /*7920*/  @!UPT UIADD3 URZ, UPT, UPT, URZ, URZ, URZ ;  /* 0x000000fffffff290 */ /* 0x000fe4000fffe0ff */
[----:B------:R-:W-:Y:S05]  /*7930*/  @!P0 BRA `(.L_x_134) ;  /* 0x0000000000408947 */ /* 0x000fea0003800000 */
[----:B------:R-:W1:Y:S01]  /*7940*/  LDCU.64 UR8, c[0x4][0x70] ;  /* 0x01000e00ff0877ac */ /* 0x000e620008000a00 */
[----:B------:R-:W-:Y:S01]  /*7950*/  MOV R3, 0x0 ;  /* 0x0000000000037802 */ /* 0x000fe20000000f00 */
[----:B------:R-:W-:Y:S02]  /*7960*/  HFMA2 R12, -RZ, RZ, 0, 5.9604644775390625e-08 ;  /* 0x00000001ff0c7431 */ /* 0x000fe400000001ff */
[----:B------:R-:W-:Y:S02]  /*7970*/  IMAD.MOV.U32 R8, RZ, RZ, 0x192 ;  /* 0x00000192ff087424 */ /* 0x000fe400078e00ff */
[----:B------:R-:W-:Y:S01]  /*7980*/  IMAD.MOV.U32 R13, RZ, RZ, RZ ;  /* 0x000000ffff0d7224 */ /* 0x000fe200078e00ff */
[----:B------:R-:W2:Y:S01]  /*7990*/  LDCU.64 UR6, c[0x4][0x78] ;  /* 0x01000f00ff0677ac */ /* 0x000ea20008000a00 */
[----:B------:R-:W3:Y:S01]  /*79a0*/  LDC.64 R2, c[0x4][R3] ;  /* 0x0100000003027b82 */ /* 0x000ee20000000a00 */
[----:B------:R-:W5:Y:S01]  /*79b0*/  LDCU.64 UR4, c[0x4][0x10] ;  /* 0x01000200ff0477ac */ /* 0x000f620008000a00 */
[----:B-1----:R-:W-:Y:S01]  /*79c0*/  MOV R5, UR9 ;  /* 0x0000000900057c02 */ /* 0x002fe20008000f00 */
[----:B------:R-:W-:Y:S01]  /*79d0*/  IMAD.U32 R4, RZ, RZ, UR8 ;  /* 0x00000008ff047e24 */ /* 0x000fe2000f8e00ff */
[----:B--2---:R-:W-:Y:S01]  /*79e0*/  MOV R7, UR7 ;  /* 0x0000000700077c02 */ /* 0x004fe20008000f00 */
[----:B------:R-:W-:Y:S01]  /*79f0*/  IMAD.U32 R6, RZ, RZ, UR6 ;  /* 0x00000006ff067e24 */ /* 0x000fe2000f8e00ff */
[----:B-----5:R-:W-:Y:S01]  /*7a00*/  MOV R11, UR5 ;  /* 0x00000005000b7c02 */ /* 0x020fe20008000f00 */
[----:B------:R-:W-:Y:S02]  /*7a10*/  IMAD.U32 R10, RZ, RZ, UR4 ;  /* 0x00000004ff0a7e24 */ /* 0x000fe4000f8e00ff */
[----:B------:R-:W-:Y:S07]  /*7a20*/  LEPC R20, `(.L_x_134) ;  /* 0x000000001014794e */ /* 0x000fee0000000000 */
[----:B---34-:R-:W-:Y:S05]  /*7a30*/  CALL.ABS.NOINC R2 ;  /* 0x0000000002007343 */ /* 0x018fea0003c00000 */
.L_x_134:
[----:B------:R-:W-:Y:S01]  /*7a40*/  ISETP.NE.AND P0, PT, R55, RZ, PT ;  /* 0x000000ff3700720c */ /* 0x000fe20003f05270 */
[----:B------:R-:W-:Y:S05]  /*7a50*/  WARPSYNC.ALL ;  /* 0x0000000000007948 */ /* 0x000fea0003800000 */
[----:B------:R-:W-:Y:S01]  /*7a60*/  R2UR UR4, R25 ;  /* 0x00000000190472ca */ /* 0x000fe200000e0000 */
[----:B------:R-:W-:Y:S01]  /*7a70*/  BSSY.RECONVERGENT B0, `(.L_x_135) ;  /* 0x0000057000007945 */ /* 0x000fe20003800200 */
[C---:B----4-:R-:W-:Y:S02]  /*7a80*/  SHF.L.U32 R20, R28.reuse, 0x10, RZ ;  /* 0x000000101c147819 */ /* 0x050fe400000006ff */
[----:B------:R-:W-:Y:S02]  /*7a90*/  LOP3.LUT R21, R28, 0xffff0000, RZ, 0xc0, !PT ;  /* 0xffff00001c157812 */ /* 0x000fe400078ec0ff */
[----:B------:R-:W-:Y:S02]  /*7aa0*/  SHF.L.U32 R25, R29, 0x10, RZ ;  /* 0x000000101d197819 */ /* 0x000fe400000006ff */
[----:B------:R-:W-:Y:S02]  /*7ab0*/  SHF.L.U32 R28, R30, 0x10, RZ ;  /* 0x000000101e1c7819 */ /* 0x000fe400000006ff */
[C---:B------:R-:W-:Y:S02]  /*7ac0*/  SHF.L.U32 R32, R36.reuse, 0x10, RZ ;  /* 0x0000001024207819 */ /* 0x040fe400000006ff */
[----:B------:R-:W-:Y:S01]  /*7ad0*/  LOP3.LUT R33, R36, 0xffff0000, RZ, 0xc0, !PT ;  /* 0xffff000024217812 */ /* 0x000fe200078ec0ff */
[----:B------:R-:W1:Y:S01]  /*7ae0*/  LDTM.16dp256bit.x4 R4, tmem[UR4+0x20] ;  /* 0x00002004000479ee */ /* 0x000e620008120000 */
[----:B------:R-:W-:Y:S01]  /*7af0*/  R2UR UR4, R27 ;  /* 0x000000001b0472ca */ /* 0x000fe200000e0000 */
[----:B------:R-:W-:Y:S01]  /*7b00*/  NOP ;  /* 0x0000000000007918 */ /* 0x000fe20000000000 */
[----:B------:R-:W-:Y:S02]  /*7b10*/  LOP3.LUT R27, R29, 0xffff0000, RZ, 0xc0, !PT ;  /* 0xffff00001d1b7812 */ /* 0x000fe400078ec0ff */
[----:B------:R-:W-:Y:S02]  /*7b20*/  LOP3.LUT R29, R30, 0xffff0000, RZ, 0xc0, !PT ;  /* 0xffff00001e1d7812 */ /* 0x000fe400078ec0ff */
[C---:B------:R-:W-:Y:S02]  /*7b30*/  SHF.L.U32 R30, R31.reuse, 0x10, RZ ;  /* 0x000000101f1e7819 */ /* 0x040fe400000006ff */
[----:B------:R-:W-:Y:S02]  /*7b40*/  LOP3.LUT R31, R31, 0xffff0000, RZ, 0xc0, !PT ;  /* 0xffff00001f1f7812 */ /* 0x000fe400078ec0ff */
[C---:B------:R-:W-:Y:S02]  /*7b50*/  SHF.L.U32 R34, R37.reuse, 0x10, RZ ;  /* 0x0000001025227819 */ /* 0x040fe400000006ff */
[----:B------:R-:W-:Y:S01]  /*7b60*/  LOP3.LUT R35, R37, 0xffff0000, RZ, 0xc0, !PT ;  /* 0xffff000025237812 */ /* 0x000fe200078ec0ff */
[----:B------:R-:W-:Y:S01]  /*7b70*/  UIADD3 UR4, UPT, UPT, UR4, 0x220, URZ ;  /* 0x0000022004047890 */ /* 0x000fe2000fffe0ff */
[C---:B------:R-:W-:Y:S02]  /*7b80*/  SHF.L.U32 R36, R38.reuse, 0x10, RZ ;  /* 0x0000001026247819 */ /* 0x040fe400000006ff */
[----:B------:R-:W-:Y:S01]  /*7b90*/  LOP3.LUT R37, R38, 0xffff0000, RZ, 0xc0, !PT ;  /* 0xffff000026257812 */ /* 0x000fe200078ec0ff */
[----:B------:R-:W-:Y:S01]  /*7ba0*/  UPRMT UR4, UR54, 0x654, UR4 ;  /* 0x0000065436047896 */ /* 0x000fe20008000004 */
[C---:B------:R-:W-:Y:S02]  /*7bb0*/  SHF.L.U32 R38, R39.reuse, 0x10, RZ ;  /* 0x0000001027267819 */ /* 0x040fe400000006ff */
[----:B------:R-:W-:Y:S01]  /*7bc0*/  LOP3.LUT R39, R39, 0xffff0000, RZ, 0xc0, !PT ;  /* 0xffff000027277812 */ /* 0x000fe200078ec0ff */
[C---:B-1----:R-:W-:Y:S01]  /*7bd0*/  FMUL R4, R24.reuse, R4 ;  /* 0x0000000418047220 */ /* 0x042fe20000400000 */
[C---:B------:R-:W-:Y:S01]  /*7be0*/  FMUL R5, R24.reuse, R5 ;  /* 0x0000000518057220 */ /* 0x040fe20000400000 */
[----:B------:R-:W-:Y:S03]  /*7bf0*/  FMUL R6, R24, R6 ;  /* 0x0000000618067220 */ /* 0x000fe60000400000 */
[----:B------:R-:W-:Y:S01]  /*7c00*/  SYNCS.ARRIVE.TRANS64.RED.A1T0 RZ, [UR4], RZ ;  /* 0x000000ffffff79a7 */ /* 0x000fe20008100404 */
[C---:B------:R-:W-:Y:S01]  /*7c10*/  FFMA R4, R26.reuse, R20, R4 ;  /* 0x000000141a047223 */ /* 0x040fe20000000004 */
[C---:B------:R-:W-:Y:S01]  /*7c20*/  FFMA R5, R26.reuse, R21, R5 ;  /* 0x000000151a057223 */ /* 0x040fe20000000005 */
[----:B------:R-:W-:Y:S01]  /*7c30*/  FFMA R6, R26, R25, R6 ;  /* 0x000000191a067223 */ /* 0x000fe20000000006 */
[C---:B------:R-:W-:Y:S01]  /*7c40*/  FMUL R7, R24.reuse, R7 ;  /* 0x0000000718077220 */ /* 0x040fe20000400000 */
[C---:B------:R-:W-:Y:S01]  /*7c50*/  FMUL R8, R24.reuse, R8 ;  /* 0x0000000818087220 */ /* 0x040fe20000400000 */
[----:B------:R-:W-:Y:S01]  /*7c60*/  FMUL R9, R24, R9 ;  /* 0x0000000918097220 */ /* 0x000fe20000400000 */
[----:B------:R-:W-:Y:S01]  /*7c70*/  F2FP.BF16.F32.PACK_AB R4, R5, R4 ;  /* 0x000000040504723e */ /* 0x000fe200000010ff */
[C---:B------:R-:W-:Y:S01]  /*7c80*/  FFMA R7, R26.reuse, R27, R7 ;  /* 0x0000001b1a077223 */ /* 0x040fe20000000007 */
[C---:B------:R-:W-:Y:S01]  /*7c90*/  FFMA R8, R26.reuse, R28, R8 ;  /* 0x0000001c1a087223 */ /* 0x040fe20000000008 */
[----:B------:R-:W-:Y:S01]  /*7ca0*/  FFMA R9, R26, R29, R9 ;  /* 0x0000001d1a097223 */ /* 0x000fe20000000009 */
[C---:B------:R-:W-:Y:S01]  /*7cb0*/  FMUL R10, R24.reuse, R10 ;  /* 0x0000000a180a7220 */ /* 0x040fe20000400000 */
[C---:B------:R-:W-:Y:S01]  /*7cc0*/  FMUL R11, R24.reuse, R11 ;  /* 0x0000000b180b7220 */ /* 0x040fe20000400000 */
[----:B------:R-:W-:Y:S01]  /*7cd0*/  F2FP.BF16.F32.PACK_AB R5, R7, R6 ;  /* 0x000000060705723e */ /* 0x000fe200000010ff */
[C---:B------:R-:W-:Y:S01]  /*7ce0*/  FMUL R0, R24.reuse, R12 ;  /* 0x0000000c18007220 */ /* 0x040fe20000400000 */
[----:B------:R-:W-:Y:S01]  /*7cf0*/  FMUL R2, R24, R13 ;  /* 0x0000000d18027220 */ /* 0x000fe20000400000 */
[----:B------:R-:W-:Y:S01]  /*7d00*/  FFMA R10, R26, R30, R10 ;  /* 0x0000001e1a0a7223 */ /* 0x000fe2000000000a */
[----:B------:R-:W-:Y:S01]  /*7d10*/  FMUL R3, R24, R14 ;  /* 0x0000000e18037220 */ /* 0x000fe20000400000 */
[----:B------:R-:W-:Y:S01]  /*7d20*/  F2FP.BF16.F32.PACK_AB R6, R9, R8 ;  /* 0x000000080906723e */ /* 0x000fe200000010ff */
[----:B------:R-:W-:Y:S01]  /*7d30*/  FFMA R11, R26, R31, R11 ;  /* 0x0000001f1a0b7223 */ /* 0x000fe2000000000b */
[C---:B------:R-:W-:Y:S01]  /*7d40*/  FMUL R15, R24.reuse, R15 ;  /* 0x0000000f180f7220 */ /* 0x040fe20000400000 */
[----:B------:R-:W-:Y:S01]  /*7d50*/  FMUL R12, R24, R16 ;  /* 0x00000010180c7220 */ /* 0x000fe20000400000 */
[----:B------:R-:W-:Y:S01]  /*7d60*/  FFMA R0, R26, R32, R0 ;  /* 0x000000201a007223 */ /* 0x000fe20000000000 */
[----:B------:R-:W-:Y:S01]  /*7d70*/  MOV R8, UR45 ;  /* 0x0000002d00087c02 */ /* 0x000fe20008000f00 */
[----:B------:R-:W-:Y:S01]  /*7d80*/  FMUL R13, R24, R17 ;  /* 0x00000011180d7220 */ /* 0x000fe20000400000 */
[----:B------:R-:W-:Y:S01]  /*7d90*/  FFMA R2, R26, R33, R2 ;  /* 0x000000211a027223 */ /* 0x000fe20000000002 */
[----:B------:R-:W-:Y:S01]  /*7da0*/  FMUL R14, R24, R18 ;  /* 0x00000012180e7220 */ /* 0x000fe20000400000 */
[C---:B------:R-:W-:Y:S01]  /*7db0*/  FFMA R3, R26.reuse, R34, R3 ;  /* 0x000000221a037223 */ /* 0x040fe20000000003 */
[----:B------:R-:W-:Y:S01]  /*7dc0*/  FFMA R15, R26, R35, R15 ;  /* 0x000000231a0f7223 */ /* 0x000fe2000000000f */
[----:B------:R-:W-:Y:S01]  /*7dd0*/  FMUL R19, R24, R19 ;  /* 0x0000001318137220 */ /* 0x000fe20000400000 */
[----:B------:R-:W-:Y:S01]  /*7de0*/  FFMA R12, R26, R36, R12 ;  /* 0x000000241a0c7223 */ /* 0x000fe2000000000c */
[----:B------:R-:W-:Y:S01]  /*7df0*/  LEA R8, R8, R44, 0xb ;  /* 0x0000002c08087211 */ /* 0x000fe200078e58ff */
        /* <DEDUP_REMOVED lines=21> */
[----:B------:R-:W-:Y:S02]  /*7f50*/  ULEA UR5, UR45, UR44, 0xc ;  /* 0x0000002c2d057291 */ /* 0x000fe4000f8e60ff */
[----:B------:R-:W-:Y:S02]  /*7f60*/  UIADD3 UR9, UPT, UPT, UR49, 0x20, URZ ;  /* 0x0000002031097890 */ /* 0x000fe4000fffe0ff */
[----:B------:R-:W-:Y:S01]  /*7f70*/  UIADD3 UR8, UPT, UPT, UR5, 0x400, URZ ;  /* 0x0000040005087890 */ /* 0x000fe2000fffe0ff */
[----:B------:R-:W-:Y:S01]  /*7f80*/  UMOV UR10, UR50 ;  /* 0x00000032000a7c82 */ /* 0x000fe20008000000 */
[----:B------:R-:W-:Y:S01]  /*7f90*/  UMOV UR11, UR36 ;  /* 0x00000024000b7c82 */ /* 0x000fe20008000000 */
[----:B--2---:R-:W-:Y:S04]  /*7fa0*/  UIADD3 UR4, UP0, UPT, UR6, 0x680, URZ ;  /* 0x0000068006047890 */ /* 0x004fe8000ff1e0ff */
[----:B------:R-:W-:Y:S09]  /*7fb0*/  UIADD3.X UR5, UPT, UPT, URZ, UR7, URZ, UP0, !UPT ;  /* 0x00000007ff057290 */ /* 0x000ff200087fe4ff */
[----:B------:R2:W-:Y:S02]  /*7fc0*/  UTMASTG.3D [UR8], [UR4] ;  /* 0x00000008040073b5 */ /* 0x0005e40008010000 */
[----:B--2---:R0:W-:Y:S02]  /*7fd0*/  UTMACMDFLUSH ;  /* 0x00000000000079b7 */ /* 0x0041e40000000000 */
.L_x_136:
[----:B------:R-:W-:Y:S05]  /*7fe0*/  BSYNC.RECONVERGENT B0 ;  /* 0x0000000000007941 */ /* 0x000fea0003800200 */
.L_x_135:
[----:B------:R-:W-:Y:S01]  /*7ff0*/  UIADD3 UR4, UPT, UPT, UR45, 0x1, URZ ;  /* 0x000000012d047890 */ /* 0x000fe2000fffe0ff */
[----:B------:R-:W-:Y:S03]  /*8000*/  BSSY.RECONVERGENT B0, `(.L_x_137) ;  /* 0x0000008000007945 */ /* 0x000fe60003800200 */
[----:B------:R-:W-:Y:S04]  /*8010*/  UISETP.NE.AND UP0, UPT, UR4, 0x3, UPT ;  /* 0x000000030400788c */ /* 0x000fe8000bf05270 */
[----:B------:R-:W-:Y:S02]  /*8020*/  UISETP.EQ.XOR UP1, UPT, UR47, 0x3, !UP0 ;  /* 0x000000032f00788c */ /* 0x000fe4000c722a70 */
[----:B------:R-:W-:Y:S02]  /*8030*/  USEL UR46, UR4, URZ, UP0 ;  /* 0x000000ff042e7287 */ /* 0x000fe40008000000 */
[----:B------:R-:W-:Y:S04]  /*8040*/  USEL UR5, URZ, 0x1, !UP1 ;  /* 0x00000001ff057887 */ /* 0x000fe8000c800000 */
[----:B------:R-:W-:Y:S01]  /*8050*/  ULOP3.LUT UR55, UR55, UR5, URZ, 0x3c, !UPT ;  /* 0x0000000537377292 */ /* 0x000fe2000f8e3cff */
[----:B------:R-:W-:Y:S11]  /*8060*/  @P0 BRA `(.L_x_138) ;  /* 0x0000000000040947 */ /* 0x000ff60003800000 */
[----:B------:R-:W-:Y:S04]  /*8070*/  DEPBAR.LE SB0, 0x1 ;  /* 0x000080400000791a */ /* 0x000fe80000000000 */
.L_x_138:
[----:B------:R-:W-:Y:S05]  /*8080*/  BSYNC.RECONVERGENT B0 ;  /* 0x0000000000007941 */ /* 0x000fea0003800200 */
.L_x_137:
[----:B------:R-:W-:Y:S01]  /*8090*/  BAR.SYNC.DEFER_BLOCKING 0x1, 0x80 ;  /* 0x0042000000007b1d */ /* 0x000fe20000010000 */
[----:B------:R-:W-:Y:S01]  /*80a0*/  UISETP.NE.AND UP0, UPT, UR53, -0x2, UPT ;  /* 0xfffffffe3500788c */ /* 0x000fe2000bf05270 */
[----:B------:R-:W-:Y:S08]  /*80b0*/  IADD3 R22, PT, PT, R22, 0x1, RZ ;  /* 0x0000000116167810 */ /* 0x000ff00007ffe0ff */
[----:B------:R-:W-:Y:S05]  /*80c0*/  BRA.U !UP0, `(.L_x_139) ;  /* 0x0000000108287547 */ /* 0x000fea000b800000 */
[----:B------:R-:W-:Y:S01]  /*80d0*/  ISETP.NE.AND P0, PT, R61, RZ, PT ;  /* 0x000000ff3d00720c */ /* 0x000fe20003f05270 */
[----:B------:R-:W-:Y:S01]  /*80e0*/  IMAD.U32 R2, RZ, RZ, UR52 ;  /* 0x00000034ff027e24 */ /* 0x000fe2000f8e00ff */
[----:B------:R-:W-:Y:S01]  /*80f0*/  UIADD3 UR4, UPT, UPT, UR52, 0x1, URZ ;  /* 0x0000000134047890 */ /* 0x000fe2000fffe0ff */
[----:B------:R-:W-:Y:S03]  /*8100*/  IMAD.U32 R0, RZ, RZ, UR54 ;  /* 0x00000036ff007e24 */ /* 0x000fe6000f8e00ff */
[----:B------:R-:W-:Y:S04]  /*8110*/  UISETP.NE.AND UP0, UPT, UR4, 0x3, UPT ;  /* 0x000000030400788c */ /* 0x000fe8000bf05270 */
[----:B------:R-:W-:Y:S03]  /*8120*/  USEL UR52, UR4, URZ, UP0 ;  /* 0x000000ff04347287 */ /* 0x000fe60008000000 */
[----:B------:R-:W-:Y:S05]  /*8130*/  @P0 LEA R2, R2, UR44, 0x3 ;  /* 0x0000002c02020c11 */ /* 0x000fea000f8e18ff */
[----:B------:R-:W-:Y:S05]  /*8140*/  @P0 VIADD R2, R2, 0x1b8 ;  /* 0x000001b802020836 */ /* 0x000fea0000000000 */
[----:B------:R-:W-:Y:S04]  /*8150*/  @P0 PRMT R0, R0, 0x654, R2 ;  /* 0x0000065400000816 */ /* 0x000fe80000000002 */
[----:B------:R2:W-:Y:S03]  /*8160*/  @P0 SYNCS.ARRIVE.TRANS64.RED.A1T0 RZ, [R0+URZ], RZ ;  /* 0x000000ff00ff09a7 */ /* 0x0005e600081004ff */
.L_x_139:
[----:B------:R-:W-:Y:S01]  /*8170*/  R2UR UR6, R60 ;  /* 0x000000003c0672ca */ /* 0x000fe200000e0000 */
[----:B------:R-:W-:Y:S01]  /*8180*/  UIADD3 UR53, UPT, UPT, UR53, 0x2, URZ ;  /* 0x0000000235357890 */ /* 0x000fe2000fffe0ff */
[----:B------:R-:W-:Y:S02]  /*8190*/  R2UR UR5, R47 ;  /* 0x000000002f0572ca */ /* 0x000fe400000e0000 */
[----:B------:R-:W-:Y:S02]  /*81a0*/  R2UR UR4, R48 ;  /* 0x00000000300472ca */ /* 0x000fe400000e0000 */
[----:B------:R-:W-:Y:S02]  /*81b0*/  R2UR UR36, R58 ;  /* 0x000000003a2472ca */ /* 0x000fe400000e0000 */
[----:B------:R-:W-:Y:S02]  /*81c0*/  ISETP.NE.AND P0, PT, R51, 0x2, PT ;  /* 0x000000023300780c */ /* 0x000fe40003f05270 */
[----:B------:R-:W-:Y:S02]  /*81d0*/  ISETP.NE.AND P1, PT, R22, 0x4, PT ;  /* 0x000000041600780c */ /* 0x000fe40003f25270 */
[----:B------:R-:W-:Y:S01]  /*81e0*/  SEL R2, RZ, 0x1, P0 ;  /* 0x00000001ff027807 */ /* 0x000fe20000000000 */
[----:B------:R-:W-:Y:S01]  /*81f0*/  UISETP.NE.AND UP0, UPT, UR6, URZ, UPT ;  /* 0x000000ff0600728c */ /* 0x000fe2000bf05270 */
[----:B--2---:R-:W-:Y:S01]  /*8200*/  SEL R0, RZ, 0x1, P1 ;  /* 0x00000001ff007807 */ /* 0x004fe20000800000 */
[----:B------:R-:W-:Y:S01]  /*8210*/  UIADD3 UR30, UPT, UPT, UR37, UR5, URZ ;  /* 0x00000005251e7290 */ /* 0x000fe2000fffe0ff */
[----:B------:R-:W-:Y:S01]  /*8220*/  LOP3.LUT R52, R52, R2, RZ, 0x3c, !PT ;  /* 0x0000000234347212 */ /* 0x000fe200078e3cff */
[----:B------:R-:W-:Y:S01]  /*8230*/  UIADD3 UR26, UPT, UPT, UR38, UR4, URZ ;  /* 0x00000004261a7290 */ /* 0x000fe2000fffe0ff */
[----:B------:R-:W-:Y:S02]  /*8240*/  LOP3.LUT R53, R53, R0, RZ, 0x3c, !PT ;  /* 0x0000000035357212 */ /* 0x000fe400078e3cff */
[----:B------:R-:W-:Y:S02]  /*8250*/  SEL R51, R51, RZ, P0 ;  /* 0x000000ff33337207 */ /* 0x000fe40000000000 */
[----:B------:R-:W-:Y:S01]  /*8260*/  SEL R22, R22, RZ, P1 ;  /* 0x000000ff16167207 */ /* 0x000fe20000800000 */
[----:B------:R-:W-:Y:S06]  /*8270*/  BRA.U UP0, `(.L_x_140) ;  /* 0xffffffdd005c7547 */ /* 0x000fec000b83ffff */
[----:B------:R-:W-:-:S13]  /*8280*/  R2UR UR4, R49 ;  /* 0x00000000310472ca */ /* 0x000fda00000e0000 */
[----:B------:R-:W-:-:S09]  /*8290*/  UISETP.NE.AND UP0, UPT, UR4, URZ, UPT ;  /* 0x000000ff0400728c */ /* 0x000fd2000bf05270 */
[----:B------:R-:W-:Y:S05]  /*82a0*/  BRA.U !UP0, `(.L_x_141) ;  /* 0x0000000108487547 */ /* 0x000fea000b800000 */
[----:B------:R-:W2:Y:S02]  /*82b0*/  LDCU.64 UR4, c[0x0][0x890] ;  /* 0x00011200ff0477ac */ /* 0x000ea40008000a00 */
[----:B--2---:R-:W-:-:S04]  /*82c0*/  UISETP.NE.U32.AND UP0, UPT, UR4, URZ, UPT ;  /* 0x000000ff0400728c */ /* 0x004fc8000bf05070 */
[----:B------:R-:W-:-:S09]  /*82d0*/  UISETP.NE.AND.EX UP0, UPT, UR5, URZ, UPT, UP0 ;  /* 0x000000ff0500728c */ /* 0x000fd2000bf05300 */
[----:B------:R-:W-:Y:S05]  /*82e0*/  BRA.U UP0, `(.L_x_142) ;  /* 0x00000001000c7547 */ /* 0x000fea000b800000 */
[----:B------:R-:W-:-:S13]  /*82f0*/  FSETP.NEU.AND P0, PT, R26, RZ, PT ;  /* 0x000000ff1a00720b */ /* 0x000fda0003f0d000 */
[----:B------:R-:W-:Y:S05]  /*8300*/  @!P0 EXIT ;  /* 0x000000000000894d */ /* 0x000fea0003800000 */
[----:B------:R-:W-:Y:S05]  /*8310*/  BRA `(.L_x_141) ;  /* 0x00000000002c7947 */ /* 0x000fea0003800000 */
.L_x_142:
[----:B------:R-:W-:Y:S01]  /*8320*/  ISETP.NE.AND P0, PT, R50, RZ, PT ;  /* 0x000000ff3200720c */ /* 0x000fe20003f05270 */
[----:B------:R-:W-:-:S12]  /*8330*/  BSSY.RECONVERGENT B0, `(.L_x_141) ;  /* 0x0000009000007945 */ /* 0x000fd80003800200 */
[----:B------:R-:W-:Y:S05]  /*8340*/  @P0 BRA `(.L_x_143) ;  /* 0x0000000000140947 */ /* 0x000fea0003800000 */
[----:B------:R-:W2:Y:S02]  /*8350*/  LDCU.64 UR4, c[0x0][0x888] ;  /* 0x00011100ff0477ac */ /* 0x000ea40008000a00 */
[----:B--2---:R-:W-:-:S04]  /*8360*/  ISETP.NE.U32.AND P0, PT, RZ, UR4, PT ;  /* 0x00000004ff007c0c */ /* 0x004fc8000bf05070 */
[----:B------:R-:W-:-:S13]  /*8370*/  ISETP.NE.AND.EX P0, PT, RZ, UR5, PT, P0 ;  /* 0x00000005ff007c0c */ /* 0x000fda000bf05300 */
[----:B------:R-:W-:Y:S05]  /*8380*/  @!P0 EXIT ;  /* 0x000000000000894d */ /* 0x000fea0003800000 */
[----:B------:R-:W-:Y:S05]  /*8390*/  BRA `(.L_x_144) ;  /* 0x0000000000087947 */ /* 0x000fea0003800000 */
.L_x_143:
[----:B------:R-:W-:-:S13]  /*83a0*/  FSETP.NEU.AND P0, PT, R26, RZ, PT ;  /* 0x000000ff1a00720b */ /* 0x000fda0003f0d000 */
[----:B------:R-:W-:Y:S05]  /*83b0*/  @!P0 EXIT ;  /* 0x000000000000894d */ /* 0x000fea0003800000 */
.L_x_144:
[----:B------:R-:W-:Y:S05]  /*83c0*/  BSYNC.RECONVERGENT B0 ;  /* 0x0000000000007941 */ /* 0x000fea0003800200 */
.L_x_141:
[----:B------:R-:W-:Y:S01]  /*83d0*/  ULEA UR4, UR52, UR44, 0x3 ;  /* 0x0000002c34047291 */ /* 0x000fe2000f8e18ff */
[----:B------:R-:W-:-:S04]  /*83e0*/  DEPBAR.LE SB0, 0x0 ;  /* 0x000080000000791a */ /* 0x000fc80000000000 */
[----:B------:R-:W-:-:S04]  /*83f0*/  UIADD3 UR4, UPT, UPT, UR4, 0x1b8, URZ ;  /* 0x000001b804047890 */ /* 0x000fc8000fffe0ff */
[----:B------:R-:W-:-:S09]  /*8400*/  UPRMT UR4, UR54, 0x654, UR4 ;  /* 0x0000065436047896 */ /* 0x000fd20008000004 */
[----:B------:R-:W-:Y:S01]  /*8410*/  SYNCS.ARRIVE.TRANS64.RED.A1T0 RZ, [UR4], RZ ;  /* 0x000000ffffff79a7 */ /* 0x000fe20008100404 */
[----:B------:R-:W-:Y:S05]  /*8420*/  EXIT ;  /* 0x000000000000794d */ /* 0x000fea0003800000 */
.L_x_25:
[----:B---3--:R3:W4:Y:S02]  /*8430*/  SYNCS.PHASECHK.TRANS64.TRYWAIT P0, [R0+URZ+0x250], R2 ;  /* 0x00025002000075a7 */ /* 0x00872400080011ff */
[----:B----4-:R-:W-:Y:S05]  /*8440*/  @!P0 NANOSLEEP.SYNCS 0x989680 ;  /* 0x009896800000895d */ /* 0x010fea0003900000 */
[----:B------:R-:W4:Y:S02]  /*8450*/  @!P0 SYNCS.PHASECHK.TRANS64 P0, [R0+URZ+0x250], R2 ;  /* 0x00025002000085a7 */ /* 0x000f2400080010ff */
[----:B----4-:R-:W-:Y:S05]  /*8460*/  @!P0 BRA `(.L_x_25) ;  /* 0xfffffffc00f08947 */ /* 0x010fea000383ffff */
[----:B------:R-:W-:Y:S05]  /*8470*/  BRA `(.L_x_145) ;  /* 0xffffff9400b87947 */ /* 0x000fea000383ffff */
.L_x_28:
[----:B--2---:R-:W-:-:S07]  /*8480*/  MOV R0, UR33 ;  /* 0x0000002100007c02 */ /* 0x004fce0008000f00 */
.L_x_146:
[----:B--2---:R2:W3:Y:S02]  /*8490*/  SYNCS.PHASECHK.TRANS64.TRYWAIT P0, [R0+URZ+0xd0], R3 ;  /* 0x0000d003000075a7 */ /* 0x0044e400080011ff */
[----:B---3--:R-:W-:Y:S05]  /*84a0*/  @!P0 NANOSLEEP.SYNCS 0x989680 ;  /* 0x009896800000895d */ /* 0x008fea0003900000 */
[----:B------:R-:W3:Y:S02]  /*84b0*/  @!P0 SYNCS.PHASECHK.TRANS64 P0, [R0+URZ+0xd0], R3 ;  /* 0x0000d003000085a7 */ /* 0x000ee400080010ff */
[----:B---3--:R-:W-:Y:S05]  /*84c0*/  @!P0 BRA `(.L_x_146) ;  /* 0xfffffffc00f08947 */ /* 0x008fea000383ffff */
[----:B------:R-:W-:Y:S05]  /*84d0*/  BRA `(.L_x_27) ;  /* 0xffffff9800007947 */ /* 0x000fea000383ffff */
.L_x_35:
[----:B-1----:R-:W-:-:S07]  /*84e0*/  MOV R0, UR17 ;  /* 0x0000001100007c02 */ /* 0x002fce0008000f00 */
.L_x_147:
[----:B-1----:R1:W2:Y:S02]  /*84f0*/  SYNCS.PHASECHK.TRANS64.TRYWAIT P0, [R0+URZ+0xd0], R3 ;  /* 0x0000d003000075a7 */ /* 0x0022a400080011ff */
[----:B--2---:R-:W-:Y:S05]  /*8500*/  @!P0 NANOSLEEP.SYNCS 0x989680 ;  /* 0x009896800000895d */ /* 0x004fea0003900000 */
[----:B------:R-:W2:Y:S02]  /*8510*/  @!P0 SYNCS.PHASECHK.TRANS64 P0, [R0+URZ+0xd0], R3 ;  /* 0x0000d003000085a7 */ /* 0x000ea400080010ff */
[----:B--2---:R-:W-:Y:S05]  /*8520*/  @!P0 BRA `(.L_x_147) ;  /* 0xfffffffc00f08947 */ /* 0x004fea000383ffff */
[----:B------:R-:W-:Y:S05]  /*8530*/  BRA `(.L_x_34) ;  /* 0xffffff9800c07947 */ /* 0x000fea000383ffff */
.L_x_40:
[----:B-1----:R1:W2:Y:S02]  /*8540*/  SYNCS.PHASECHK.TRANS64.TRYWAIT P0, [R3+URZ+0x1e0], R0 ;  /* 0x0001e000030075a7 */ /* 0x0022a400080011ff */
[----:B--2---:R-:W-:Y:S05]  /*8550*/  @!P0 NANOSLEEP.SYNCS 0x989680 ;  /* 0x009896800000895d */ /* 0x004fea0003900000 */
[----:B------:R-:W2:Y:S02]  /*8560*/  @!P0 SYNCS.PHASECHK.TRANS64 P0, [R3+URZ+0x1e0], R0 ;  /* 0x0001e000030085a7 */ /* 0x000ea400080010ff */
[----:B--2---:R-:W-:Y:S05]  /*8570*/  @!P0 BRA `(.L_x_40) ;  /* 0xfffffffc00f08947 */ /* 0x004fea000383ffff */
[----:B------:R-:W-:Y:S05]  /*8580*/  BRA `(.L_x_148) ;  /* 0xffffff9c00687947 */ /* 0x000fea000383ffff */
.L_x_44:
[----:B------:R-:W-:-:S07]  /*8590*/  MOV R0, UR4 ;  /* 0x0000000400007c02 */ /* 0x000fce0008000f00 */
.L_x_149:
[----:B-1----:R1:W2:Y:S02]  /*85a0*/  SYNCS.PHASECHK.TRANS64.TRYWAIT P0, [R0+URZ], R2 ;  /* 0x00000002000075a7 */ /* 0x0022a400080011ff */
[----:B--2---:R-:W-:Y:S05]  /*85b0*/  @!P0 NANOSLEEP.SYNCS 0x989680 ;  /* 0x009896800000895d */ /* 0x004fea0003900000 */
[----:B------:R-:W2:Y:S02]  /*85c0*/  @!P0 SYNCS.PHASECHK.TRANS64 P0, [R0+URZ], R2 ;  /* 0x00000002000085a7 */ /* 0x000ea400080010ff */
[----:B--2---:R-:W-:Y:S05]  /*85d0*/  @!P0 BRA `(.L_x_149) ;  /* 0xfffffffc00f08947 */ /* 0x004fea000383ffff */
[----:B------:R-:W-:Y:S05]  /*85e0*/  BRA `(.L_x_150) ;  /* 0xffffffa400147947 */ /* 0x000fea000383ffff */
.L_x_45:
[----:B------:R-:W-:-:S07]  /*85f0*/  MOV R0, UR5 ;  /* 0x0000000500007c02 */ /* 0x000fce0008000f00 */
.L_x_151:
[----:B-1----:R1:W2:Y:S02]  /*8600*/  SYNCS.PHASECHK.TRANS64.TRYWAIT P0, [R0+URZ], R3 ;  /* 0x00000003000075a7 */ /* 0x0022a400080011ff */
[----:B--2---:R-:W-:Y:S05]  /*8610*/  @!P0 NANOSLEEP.SYNCS 0x989680 ;  /* 0x009896800000895d */ /* 0x004fea0003900000 */
[----:B------:R-:W2:Y:S02]  /*8620*/  @!P0 SYNCS.PHASECHK.TRANS64 P0, [R0+URZ], R3 ;  /* 0x00000003000085a7 */ /* 0x000ea400080010ff */
[----:B--2---:R-:W-:Y:S05]  /*8630*/  @!P0 BRA `(.L_x_151) ;  /* 0xfffffffc00f08947 */ /* 0x004fea000383ffff */
[----:B------:R-:W-:Y:S05]  /*8640*/  BRA `(.L_x_152) ;  /* 0xffffffa400207947 */ /* 0x000fea000383ffff */
.L_x_46:
[----:B------:R-:W-:-:S07]  /*8650*/  MOV R0, UR5 ;  /* 0x0000000500007c02 */ /* 0x000fce0008000f00 */
.L_x_153:
[----:B-1----:R1:W2:Y:S02]  /*8660*/  SYNCS.PHASECHK.TRANS64.TRYWAIT P0, [R0+URZ], R3 ;  /* 0x00000003000075a7 */ /* 0x0022a400080011ff */
[----:B--2---:R-:W-:Y:S05]  /*8670*/  @!P0 NANOSLEEP.SYNCS 0x989680 ;  /* 0x009896800000895d */ /* 0x004fea0003900000 */
[----:B------:R-:W2:Y:S02]  /*8680*/  @!P0 SYNCS.PHASECHK.TRANS64 P0, [R0+URZ], R3 ;  /* 0x00000003000085a7 */ /* 0x000ea400080010ff */
[----:B--2---:R-:W-:Y:S05]  /*8690*/  @!P0 BRA `(.L_x_153) ;  /* 0xfffffffc00f08947 */ /* 0x004fea000383ffff */
[----:B------:R-:W-:Y:S05]  /*86a0*/  BRA `(.L_x_154) ;  /* 0xffffffa4002c7947 */ /* 0x000fea000383ffff */
.L_x_47:
[----:B------:R-:W-:-:S07]  /*86b0*/  MOV R0, UR5 ;  /* 0x0000000500007c02 */ /* 0x000fce0008000f00 */
.L_x_155:
[----:B-1----:R1:W2:Y:S02]  /*86c0*/  SYNCS.PHASECHK.TRANS64.TRYWAIT P0, [R0+URZ], R3 ;  /* 0x00000003000075a7 */ /* 0x0022a400080011ff */
[----:B--2---:R-:W-:Y:S05]  /*86d0*/  @!P0 NANOSLEEP.SYNCS 0x989680 ;  /* 0x009896800000895d */ /* 0x004fea0003900000 */
[----:B------:R-:W2:Y:S02]  /*86e0*/  @!P0 SYNCS.PHASECHK.TRANS64 P0, [R0+URZ], R3 ;  /* 0x00000003000085a7 */ /* 0x000ea400080010ff */
[----:B--2---:R-:W-:Y:S05]  /*86f0*/  @!P0 BRA `(.L_x_155) ;  /* 0xfffffffc00f08947 */ /* 0x004fea000383ffff */
[----:B------:R-:W-:Y:S05]  /*8700*/  BRA `(.L_x_156) ;  /* 0xffffffa400387947 */ /* 0x000fea000383ffff */
.L_x_48:
[----:B------:R-:W-:-:S07]  /*8710*/  MOV R0, UR5 ;  /* 0x0000000500007c02 */ /* 0x000fce0008000f00 */
.L_x_157:
[----:B-1----:R1:W2:Y:S02]  /*8720*/  SYNCS.PHASECHK.TRANS64.TRYWAIT P0, [R0+URZ], R3 ;  /* 0x00000003000075a7 */ /* 0x0022a400080011ff */
[----:B--2---:R-:W-:Y:S05]  /*8730*/  @!P0 NANOSLEEP.SYNCS 0x989680 ;  /* 0x009896800000895d */ /* 0x004fea0003900000 */
[----:B------:R-:W2:Y:S02]  /*8740*/  @!P0 SYNCS.PHASECHK.TRANS64 P0, [R0+URZ], R3 ;  /* 0x00000003000085a7 */ /* 0x000ea400080010ff */
[----:B--2---:R-:W-:Y:S05]  /*8750*/  @!P0 BRA `(.L_x_157) ;  /* 0xfffffffc00f08947 */ /* 0x004fea000383ffff */
[----:B------:R-:W-:Y:S05]  /*8760*/  BRA `(.L_x_158) ;  /* 0xffffffa400447947 */ /* 0x000fea000383ffff */
.L_x_49:
[----:B------:R-:W-:-:S07]  /*8770*/  MOV R0, UR5 ;  /* 0x0000000500007c02 */ /* 0x000fce0008000f00 */
.L_x_159:
[----:B-1----:R1:W2:Y:S02]  /*8780*/  SYNCS.PHASECHK.TRANS64.TRYWAIT P0, [R0+URZ], R3 ;  /* 0x00000003000075a7 */ /* 0x0022a400080011ff */
[----:B--2---:R-:W-:Y:S05]  /*8790*/  @!P0 NANOSLEEP.SYNCS 0x989680 ;  /* 0x009896800000895d */ /* 0x004fea0003900000 */
[----:B------:R-:W2:Y:S02]  /*87a0*/  @!P0 SYNCS.PHASECHK.TRANS64 P0, [R0+URZ], R3 ;  /* 0x00000003000085a7 */ /* 0x000ea400080010ff */
[----:B--2---:R-:W-:Y:S05]  /*87b0*/  @!P0 BRA `(.L_x_159) ;  /* 0xfffffffc00f08947 */ /* 0x004fea000383ffff */
[----:B------:R-:W-:Y:S05]  /*87c0*/  BRA `(.L_x_160) ;  /* 0xffffffa400507947 */ /* 0x000fea000383ffff */
.L_x_50:
[----:B------:R-:W-:-:S07]  /*87d0*/  MOV R0, UR5 ;  /* 0x0000000500007c02 */ /* 0x000fce0008000f00 */
.L_x_161:
[----:B-1----:R1:W2:Y:S02]  /*87e0*/  SYNCS.PHASECHK.TRANS64.TRYWAIT P0, [R0+URZ], R3 ;  /* 0x00000003000075a7 */ /* 0x0022a400080011ff */
[----:B--2---:R-:W-:Y:S05]  /*87f0*/  @!P0 NANOSLEEP.SYNCS 0x989680 ;  /* 0x009896800000895d */ /* 0x004fea0003900000 */
[----:B------:R-:W2:Y:S02]  /*8800*/  @!P0 SYNCS.PHASECHK.TRANS64 P0, [R0+URZ], R3 ;  /* 0x00000003000085a7 */ /* 0x000ea400080010ff */
[----:B--2---:R-:W-:Y:S05]  /*8810*/  @!P0 BRA `(.L_x_161) ;  /* 0xfffffffc00f08947 */ /* 0x004fea000383ffff */
[----:B------:R-:W-:Y:S05]  /*8820*/  BRA `(.L_x_162) ;  /* 0xffffffa4005c7947 */ /* 0x000fea000383ffff */
.L_x_51:
[----:B------:R-:W-:-:S07]  /*8830*/  MOV R0, UR5 ;  /* 0x0000000500007c02 */ /* 0x000fce0008000f00 */
.L_x_163:
[----:B-1----:R1:W2:Y:S02]  /*8840*/  SYNCS.PHASECHK.TRANS64.TRYWAIT P0, [R0+URZ], R3 ;  /* 0x00000003000075a7 */ /* 0x0022a400080011ff */
[----:B--2---:R-:W-:Y:S05]  /*8850*/  @!P0 NANOSLEEP.SYNCS 0x989680 ;  /* 0x009896800000895d */ /* 0x004fea0003900000 */
[----:B------:R-:W2:Y:S02]  /*8860*/  @!P0 SYNCS.PHASECHK.TRANS64 P0, [R0+URZ], R3 ;  /* 0x00000003000085a7 */ /* 0x000ea400080010ff */
[----:B--2---:R-:W-:Y:S05]  /*8870*/  @!P0 BRA `(.L_x_163) ;  /* 0xfffffffc00f08947 */ /* 0x004fea000383ffff */
[----:B------:R-:W-:Y:S05]  /*8880*/  BRA `(.L_x_164) ;  /* 0xffffffa400687947 */ /* 0x000fea000383ffff */
.L_x_52:
[----:B------:R-:W-:-:S07]  /*8890*/  MOV R0, UR5 ;  /* 0x0000000500007c02 */ /* 0x000fce0008000f00 */
.L_x_165:
[----:B-1----:R1:W2:Y:S02]  /*88a0*/  SYNCS.PHASECHK.TRANS64.TRYWAIT P0, [R0+URZ], R3 ;  /* 0x00000003000075a7 */ /* 0x0022a400080011ff */
[----:B--2---:R-:W-:Y:S05]  /*88b0*/  @!P0 NANOSLEEP.SYNCS 0x989680 ;  /* 0x009896800000895d */ /* 0x004fea0003900000 */
[----:B------:R-:W2:Y:S02]  /*88c0*/  @!P0 SYNCS.PHASECHK.TRANS64 P0, [R0+URZ], R3 ;  /* 0x00000003000085a7 */ /* 0x000ea400080010ff */
[----:B--2---:R-:W-:Y:S05]  /*88d0*/  @!P0 BRA `(.L_x_165) ;  /* 0xfffffffc00f08947 */ /* 0x004fea000383ffff */
[----:B------:R-:W-:Y:S05]  /*88e0*/  BRA `(.L_x_166) ;  /* 0xffffffa400747947 */ /* 0x000fea000383ffff */
.L_x_53:
[----:B------:R-:W-:-:S07]  /*88f0*/  MOV R0, UR5 ;  /* 0x0000000500007c02 */ /* 0x000fce0008000f00 */
.L_x_167:
[----:B-1----:R1:W2:Y:S02]  /*8900*/  SYNCS.PHASECHK.TRANS64.TRYWAIT P0, [R0+URZ], R3 ;  /* 0x00000003000075a7 */ /* 0x0022a400080011ff */
[----:B--2---:R-:W-:Y:S05]  /*8910*/  @!P0 NANOSLEEP.SYNCS 0x989680 ;  /* 0x009896800000895d */ /* 0x004fea0003900000 */
[----:B------:R-:W2:Y:S02]  /*8920*/  @!P0 SYNCS.PHASECHK.TRANS64 P0, [R0+URZ], R3 ;  /* 0x00000003000085a7 */ /* 0x000ea400080010ff */
[----:B--2---:R-:W-:Y:S05]  /*8930*/  @!P0 BRA `(.L_x_167) ;  /* 0xfffffffc00f08947 */ /* 0x004fea000383ffff */
[----:B------:R-:W-:Y:S05]  /*8940*/  BRA `(.L_x_168) ;  /* 0xffffffa400807947 */ /* 0x000fea000383ffff */
.L_x_54:
[----:B------:R-:W-:-:S07]  /*8950*/  MOV R0, UR5 ;  /* 0x0000000500007c02 */ /* 0x000fce0008000f00 */
.L_x_169:
[----:B-1----:R1:W2:Y:S02]  /*8960*/  SYNCS.PHASECHK.TRANS64.TRYWAIT P0, [R0+URZ], R3 ;  /* 0x00000003000075a7 */ /* 0x0022a400080011ff */
[----:B--2---:R-:W-:Y:S05]  /*8970*/  @!P0 NANOSLEEP.SYNCS 0x989680 ;  /* 0x009896800000895d */ /* 0x004fea0003900000 */
[----:B------:R-:W2:Y:S02]  /*8980*/  @!P0 SYNCS.PHASECHK.TRANS64 P0, [R0+URZ], R3 ;  /* 0x00000003000085a7 */ /* 0x000ea400080010ff */
[----:B--2---:R-:W-:Y:S05]  /*8990*/  @!P0 BRA `(.L_x_169) ;  /* 0xfffffffc00f08947 */ /* 0x004fea000383ffff */
[----:B------:R-:W-:Y:S05]  /*89a0*/  BRA `(.L_x_170) ;  /* 0xffffffa4008c7947 */ /* 0x000fea000383ffff */
.L_x_55:
[----:B------:R-:W-:-:S07]  /*89b0*/  MOV R0, UR5 ;  /* 0x0000000500007c02 */ /* 0x000fce0008000f00 */
.L_x_171:
[----:B-1----:R1:W2:Y:S02]  /*89c0*/  SYNCS.PHASECHK.TRANS64.TRYWAIT P0, [R0+URZ], R3 ;  /* 0x00000003000075a7 */ /* 0x0022a400080011ff */
[----:B--2---:R-:W-:Y:S05]  /*89d0*/  @!P0 NANOSLEEP.SYNCS 0x989680 ;  /* 0x009896800000895d */ /* 0x004fea0003900000 */
[----:B------:R-:W2:Y:S02]  /*89e0*/  @!P0 SYNCS.PHASECHK.TRANS64 P0, [R0+URZ], R3 ;  /* 0x00000003000085a7 */ /* 0x000ea400080010ff */
[----:B--2---:R-:W-:Y:S05]  /*89f0*/  @!P0 BRA `(.L_x_171) ;  /* 0xfffffffc00f08947 */ /* 0x004fea000383ffff */
[----:B------:R-:W-:Y:S05]  /*8a00*/  BRA `(.L_x_172) ;  /* 0xffffffa400987947 */ /* 0x000fea000383ffff */
.L_x_56:
[----:B------:R-:W-:-:S07]  /*8a10*/  MOV R0, UR5 ;  /* 0x0000000500007c02 */ /* 0x000fce0008000f00 */
.L_x_173:
[----:B-1----:R1:W2:Y:S02]  /*8a20*/  SYNCS.PHASECHK.TRANS64.TRYWAIT P0, [R0+URZ], R3 ;  /* 0x00000003000075a7 */ /* 0x0022a400080011ff */
[----:B--2---:R-:W-:Y:S05]  /*8a30*/  @!P0 NANOSLEEP.SYNCS 0x989680 ;  /* 0x009896800000895d */ /* 0x004fea0003900000 */
[----:B------:R-:W2:Y:S02]  /*8a40*/  @!P0 SYNCS.PHASECHK.TRANS64 P0, [R0+URZ], R3 ;  /* 0x00000003000085a7 */ /* 0x000ea400080010ff */
[----:B--2---:R-:W-:Y:S05]  /*8a50*/  @!P0 BRA `(.L_x_173) ;  /* 0xfffffffc00f08947 */ /* 0x004fea000383ffff */
[----:B------:R-:W-:Y:S05]  /*8a60*/  BRA `(.L_x_174) ;  /* 0xffffffa400a47947 */ /* 0x000fea000383ffff */
.L_x_57:
[----:B------:R-:W-:-:S07]  /*8a70*/  MOV R0, UR5 ;  /* 0x0000000500007c02 */ /* 0x000fce0008000f00 */
.L_x_175:
[----:B-1----:R1:W2:Y:S02]  /*8a80*/  SYNCS.PHASECHK.TRANS64.TRYWAIT P0, [R0+URZ], R3 ;  /* 0x00000003000075a7 */ /* 0x0022a400080011ff */
[----:B--2---:R-:W-:Y:S05]  /*8a90*/  @!P0 NANOSLEEP.SYNCS 0x989680 ;  /* 0x009896800000895d */ /* 0x004fea0003900000 */
[----:B------:R-:W2:Y:S02]  /*8aa0*/  @!P0 SYNCS.PHASECHK.TRANS64 P0, [R0+URZ], R3 ;  /* 0x00000003000085a7 */ /* 0x000ea400080010ff */
[----:B--2---:R-:W-:Y:S05]  /*8ab0*/  @!P0 BRA `(.L_x_175) ;  /* 0xfffffffc00f08947 */ /* 0x004fea000383ffff */
[----:B------:R-:W-:Y:S05]  /*8ac0*/  BRA `(.L_x_176) ;  /* 0xffffffa400b07947 */ /* 0x000fea000383ffff */
.L_x_58:
[----:B------:R-:W-:-:S07]  /*8ad0*/  MOV R0, UR5 ;  /* 0x0000000500007c02 */ /* 0x000fce0008000f00 */
.L_x_177:
[----:B-1----:R1:W2:Y:S02]  /*8ae0*/  SYNCS.PHASECHK.TRANS64.TRYWAIT P0, [R0+URZ], R3 ;  /* 0x00000003000075a7 */ /* 0x0022a400080011ff */
[----:B--2---:R-:W-:Y:S05]  /*8af0*/  @!P0 NANOSLEEP.SYNCS 0x989680 ;  /* 0x009896800000895d */ /* 0x004fea0003900000 */
[----:B------:R-:W2:Y:S02]  /*8b00*/  @!P0 SYNCS.PHASECHK.TRANS64 P0, [R0+URZ], R3 ;  /* 0x00000003000085a7 */ /* 0x000ea400080010ff */
[----:B--2---:R-:W-:Y:S05]  /*8b10*/  @!P0 BRA `(.L_x_177) ;  /* 0xfffffffc00f08947 */ /* 0x004fea000383ffff */
[----:B------:R-:W-:Y:S05]  /*8b20*/  BRA `(.L_x_178) ;  /* 0xffffffa400bc7947 */ /* 0x000fea000383ffff */
.L_x_59:
[----:B------:R-:W-:-:S07]  /*8b30*/  MOV R0, UR5 ;  /* 0x0000000500007c02 */ /* 0x000fce0008000f00 */
.L_x_179:
[----:B-1----:R1:W2:Y:S02]  /*8b40*/  SYNCS.PHASECHK.TRANS64.TRYWAIT P0, [R0+URZ], R3 ;  /* 0x00000003000075a7 */ /* 0x0022a400080011ff */
[----:B--2---:R-:W-:Y:S05]  /*8b50*/  @!P0 NANOSLEEP.SYNCS 0x989680 ;  /* 0x009896800000895d */ /* 0x004fea0003900000 */
[----:B------:R-:W2:Y:S02]  /*8b60*/  @!P0 SYNCS.PHASECHK.TRANS64 P0, [R0+URZ], R3 ;  /* 0x00000003000085a7 */ /* 0x000ea400080010ff */
[----:B--2---:R-:W-:Y:S05]  /*8b70*/  @!P0 BRA `(.L_x_179) ;  /* 0xfffffffc00f08947 */ /* 0x004fea000383ffff */
[----:B------:R-:W-:Y:S05]  /*8b80*/  BRA `(.L_x_180) ;  /* 0xffffffa400c87947 */ /* 0x000fea000383ffff */
.L_x_60:
[----:B------:R-:W-:-:S07]  /*8b90*/  MOV R0, UR5 ;  /* 0x0000000500007c02 */ /* 0x000fce0008000f00 */
.L_x_181:
[----:B-1----:R1:W2:Y:S02]  /*8ba0*/  SYNCS.PHASECHK.TRANS64.TRYWAIT P0, [R0+URZ], R3 ;  /* 0x00000003000075a7 */ /* 0x0022a400080011ff */
[----:B--2---:R-:W-:Y:S05]  /*8bb0*/  @!P0 NANOSLEEP.SYNCS 0x989680 ;  /* 0x009896800000895d */ /* 0x004fea0003900000 */
[----:B------:R-:W2:Y:S02]  /*8bc0*/  @!P0 SYNCS.PHASECHK.TRANS64 P0, [R0+URZ], R3 ;  /* 0x00000003000085a7 */ /* 0x000ea400080010ff */
[----:B--2---:R-:W-:Y:S05]  /*8bd0*/  @!P0 BRA `(.L_x_181) ;  /* 0xfffffffc00f08947 */ /* 0x004fea000383ffff */
[----:B------:R-:W-:Y:S05]  /*8be0*/  BRA `(.L_x_182) ;  /* 0xffffffa400d47947 */ /* 0x000fea000383ffff */
.L_x_61:
[----:B------:R-:W-:-:S07]  /*8bf0*/  MOV R0, UR5 ;  /* 0x0000000500007c02 */ /* 0x000fce0008000f00 */
.L_x_183:
[----:B-1----:R1:W2:Y:S02]  /*8c00*/  SYNCS.PHASECHK.TRANS64.TRYWAIT P0, [R0+URZ], R3 ;  /* 0x00000003000075a7 */ /* 0x0022a400080011ff */
[----:B--2---:R-:W-:Y:S05]  /*8c10*/  @!P0 NANOSLEEP.SYNCS 0x989680 ;  /* 0x009896800000895d */ /* 0x004fea0003900000 */
[----:B------:R-:W2:Y:S02]  /*8c20*/  @!P0 SYNCS.PHASECHK.TRANS64 P0, [R0+URZ], R3 ;  /* 0x00000003000085a7 */ /* 0x000ea400080010ff */
[----:B--2---:R-:W-:Y:S05]  /*8c30*/  @!P0 BRA `(.L_x_183) ;  /* 0xfffffffc00f08947 */ /* 0x004fea000383ffff */
[----:B------:R-:W-:Y:S05]  /*8c40*/  BRA `(.L_x_184) ;  /* 0xffffffa400e07947 */ /* 0x000fea000383ffff */
.L_x_62:
[----:B------:R-:W-:-:S07]  /*8c50*/  MOV R0, UR5 ;  /* 0x0000000500007c02 */ /* 0x000fce0008000f00 */
.L_x_185:
[----:B-1----:R1:W2:Y:S02]  /*8c60*/  SYNCS.PHASECHK.TRANS64.TRYWAIT P0, [R0+URZ], R3 ;  /* 0x00000003000075a7 */ /* 0x0022a400080011ff */
[----:B--2---:R-:W-:Y:S05]  /*8c70*/  @!P0 NANOSLEEP.SYNCS 0x989680 ;  /* 0x009896800000895d */ /* 0x004fea0003900000 */
[----:B------:R-:W2:Y:S02]  /*8c80*/  @!P0 SYNCS.PHASECHK.TRANS64 P0, [R0+URZ], R3 ;  /* 0x00000003000085a7 */ /* 0x000ea400080010ff */
[----:B--2---:R-:W-:Y:S05]  /*8c90*/  @!P0 BRA `(.L_x_185) ;  /* 0xfffffffc00f08947 */ /* 0x004fea000383ffff */
[----:B------:R-:W-:Y:S05]  /*8ca0*/  BRA `(.L_x_186) ;  /* 0xffffffa400ec7947 */ /* 0x000fea000383ffff */
.L_x_63:
[----:B------:R-:W-:-:S07]  /*8cb0*/  MOV R0, UR5 ;  /* 0x0000000500007c02 */ /* 0x000fce0008000f00 */
.L_x_187:
[----:B-1----:R1:W2:Y:S02]  /*8cc0*/  SYNCS.PHASECHK.TRANS64.TRYWAIT P0, [R0+URZ], R3 ;  /* 0x00000003000075a7 */ /* 0x0022a400080011ff */
[----:B--2---:R-:W-:Y:S05]  /*8cd0*/  @!P0 NANOSLEEP.SYNCS 0x989680 ;  /* 0x009896800000895d */ /* 0x004fea0003900000 */
[----:B------:R-:W2:Y:S02]  /*8ce0*/  @!P0 SYNCS.PHASECHK.TRANS64 P0, [R0+URZ], R3 ;  /* 0x00000003000085a7 */ /* 0x000ea400080010ff */
[----:B--2---:R-:W-:Y:S05]  /*8cf0*/  @!P0 BRA `(.L_x_187) ;  /* 0xfffffffc00f08947 */ /* 0x004fea000383ffff */
[----:B------:R-:W-:Y:S05]  /*8d00*/  BRA `(.L_x_188) ;  /* 0xffffffa400f87947 */ /* 0x000fea000383ffff */
.L_x_64:
[----:B------:R-:W-:-:S07]  /*8d10*/  MOV R0, UR5 ;  /* 0x0000000500007c02 */ /* 0x000fce0008000f00 */
.L_x_189:
[----:B-1----:R1:W2:Y:S02]  /*8d20*/  SYNCS.PHASECHK.TRANS64.TRYWAIT P0, [R0+URZ], R3 ;  /* 0x00000003000075a7 */ /* 0x0022a400080011ff */
[----:B--2---:R-:W-:Y:S05]  /*8d30*/  @!P0 NANOSLEEP.SYNCS 0x989680 ;  /* 0x009896800000895d */ /* 0x004fea0003900000 */
[----:B------:R-:W2:Y:S02]  /*8d40*/  @!P0 SYNCS.PHASECHK.TRANS64 P0, [R0+URZ], R3 ;  /* 0x00000003000085a7 */ /* 0x000ea400080010ff */
[----:B--2---:R-:W-:Y:S05]  /*8d50*/  @!P0 BRA `(.L_x_189) ;  /* 0xfffffffc00f08947 */ /* 0x004fea000383ffff */
[----:B------:R-:W-:Y:S05]  /*8d60*/  BRA `(.L_x_190) ;  /* 0xffffffa800047947 */ /* 0x000fea000383ffff */
.L_x_65:
[----:B------:R-:W-:-:S07]  /*8d70*/  MOV R0, UR5 ;  /* 0x0000000500007c02 */ /* 0x000fce0008000f00 */
.L_x_191:
[----:B-1----:R1:W2:Y:S02]  /*8d80*/  SYNCS.PHASECHK.TRANS64.TRYWAIT P0, [R0+URZ], R3 ;  /* 0x00000003000075a7 */ /* 0x0022a400080011ff */
[----:B--2---:R-:W-:Y:S05]  /*8d90*/  @!P0 NANOSLEEP.SYNCS 0x989680 ;  /* 0x009896800000895d */ /* 0x004fea0003900000 */
[----:B------:R-:W2:Y:S02]  /*8da0*/  @!P0 SYNCS.PHASECHK.TRANS64 P0, [R0+URZ], R3 ;  /* 0x00000003000085a7 */ /* 0x000ea400080010ff */
[----:B--2---:R-:W-:Y:S05]  /*8db0*/  @!P0 BRA `(.L_x_191) ;  /* 0xfffffffc00f08947 */ /* 0x004fea000383ffff */
[----:B------:R-:W-:Y:S05]  /*8dc0*/  BRA `(.L_x_192) ;  /* 0xffffffa800107947 */ /* 0x000fea000383ffff */
.L_x_66:
[----:B------:R-:W-:-:S07]  /*8dd0*/  MOV R0, UR5 ;  /* 0x0000000500007c02 */ /* 0x000fce0008000f00 */
.L_x_193:
[----:B-1----:R1:W2:Y:S02]  /*8de0*/  SYNCS.PHASECHK.TRANS64.TRYWAIT P0, [R0+URZ], R3 ;  /* 0x00000003000075a7 */ /* 0x0022a400080011ff */
[----:B--2---:R-:W-:Y:S05]  /*8df0*/  @!P0 NANOSLEEP.SYNCS 0x989680 ;  /* 0x009896800000895d */ /* 0x004fea0003900000 */
[----:B------:R-:W2:Y:S02]  /*8e00*/  @!P0 SYNCS.PHASECHK.TRANS64 P0, [R0+URZ], R3 ;  /* 0x00000003000085a7 */ /* 0x000ea400080010ff */
[----:B--2---:R-:W-:Y:S05]  /*8e10*/  @!P0 BRA `(.L_x_193) ;  /* 0xfffffffc00f08947 */ /* 0x004fea000383ffff */
[----:B------:R-:W-:Y:S05]  /*8e20*/  BRA `(.L_x_194) ;  /* 0xffffffa8001c7947 */ /* 0x000fea000383ffff */
.L_x_67:
[----:B------:R-:W-:-:S07]  /*8e30*/  MOV R0, UR5 ;  /* 0x0000000500007c02 */ /* 0x000fce0008000f00 */
.L_x_195:
[----:B-1----:R1:W2:Y:S02]  /*8e40*/  SYNCS.PHASECHK.TRANS64.TRYWAIT P0, [R0+URZ], R3 ;  /* 0x00000003000075a7 */ /* 0x0022a400080011ff */
[----:B--2---:R-:W-:Y:S05]  /*8e50*/  @!P0 NANOSLEEP.SYNCS 0x989680 ;  /* 0x009896800000895d */ /* 0x004fea0003900000 */
[----:B------:R-:W2:Y:S02]  /*8e60*/  @!P0 SYNCS.PHASECHK.TRANS64 P0, [R0+URZ], R3 ;  /* 0x00000003000085a7 */ /* 0x000ea400080010ff */
[----:B--2---:R-:W-:Y:S05]  /*8e70*/  @!P0 BRA `(.L_x_195) ;  /* 0xfffffffc00f08947 */ /* 0x004fea000383ffff */
[----:B------:R-:W-:Y:S05]  /*8e80*/  BRA `(.L_x_196) ;  /* 0xffffffa800287947 */ /* 0x000fea000383ffff */
.L_x_68:
[----:B------:R-:W-:-:S07]  /*8e90*/  MOV R0, UR5 ;  /* 0x0000000500007c02 */ /* 0x000fce0008000f00 */
.L_x_197:
[----:B-1----:R1:W2:Y:S02]  /*8ea0*/  SYNCS.PHASECHK.TRANS64.TRYWAIT P0, [R0+URZ], R3 ;  /* 0x00000003000075a7 */ /* 0x0022a400080011ff */
[----:B--2---:R-:W-:Y:S05]  /*8eb0*/  @!P0 NANOSLEEP.SYNCS 0x989680 ;  /* 0x009896800000895d */ /* 0x004fea0003900000 */
[----:B------:R-:W2:Y:S02]  /*8ec0*/  @!P0 SYNCS.PHASECHK.TRANS64 P0, [R0+URZ], R3 ;  /* 0x00000003000085a7 */ /* 0x000ea400080010ff */
[----:B--2---:R-:W-:Y:S05]  /*8ed0*/  @!P0 BRA `(.L_x_197) ;  /* 0xfffffffc00f08947 */ /* 0x004fea000383ffff */
[----:B------:R-:W-:Y:S05]  /*8ee0*/  BRA `(.L_x_198) ;  /* 0xffffffa800347947 */ /* 0x000fea000383ffff */
.L_x_71:
[----:B--2---:R2:W3:Y:S02]  /*8ef0*/  SYNCS.PHASECHK.TRANS64.TRYWAIT P0, [R2+URZ+0x240], R4 ;  /* 0x00024004020075a7 */ /* 0x0044e400080011ff */
[----:B---3--:R-:W-:Y:S05]  /*8f00*/  @!P0 NANOSLEEP.SYNCS 0x989680 ;  /* 0x009896800000895d */ /* 0x008fea0003900000 */
[----:B------:R-:W3:Y:S02]  /*8f10*/  @!P0 SYNCS.PHASECHK.TRANS64 P0, [R2+URZ+0x240], R4 ;  /* 0x00024004020085a7 */ /* 0x000ee400080010ff */
[----:B---3--:R-:W-:Y:S05]  /*8f20*/  @!P0 BRA `(.L_x_71) ;  /* 0xfffffffc00f08947 */ /* 0x008fea000383ffff */
[----:B------:R-:W-:Y:S05]  /*8f30*/  BRA `(.L_x_199) ;  /* 0xffffffa800907947 */ /* 0x000fea000383ffff */
.L_x_72:
[----:B------:R-:W-:-:S07]  /*8f40*/  MOV R2, UR4 ;  /* 0x0000000400027c02 */ /* 0x000fce0008000f00 */
.L_x_200:
[----:B--2---:R2:W3:Y:S02]  /*8f50*/  SYNCS.PHASECHK.TRANS64.TRYWAIT P0, [R2+URZ+0x1f0], R5 ;  /* 0x0001f005020075a7 */ /* 0x0044e400080011ff */
[----:B---3--:R-:W-:Y:S05]  /*8f60*/  @!P0 NANOSLEEP.SYNCS 0x989680 ;  /* 0x009896800000895d */ /* 0x008fea0003900000 */
[----:B------:R-:W3:Y:S02]  /*8f70*/  @!P0 SYNCS.PHASECHK.TRANS64 P0, [R2+URZ+0x1f0], R5 ;  /* 0x0001f005020085a7 */ /* 0x000ee400080010ff */
[----:B---3--:R-:W-:Y:S05]  /*8f80*/  @!P0 BRA `(.L_x_200) ;  /* 0xfffffffc00f08947 */ /* 0x008fea000383ffff */
[----:B------:R-:W-:Y:S05]  /*8f90*/  BRA `(.L_x_201) ;  /* 0xffffffa800a07947 */ /* 0x000fea000383ffff */
.L_x_73:
[----:B--2---:R2:W3:Y:S02]  /*8fa0*/  SYNCS.PHASECHK.TRANS64.TRYWAIT P1, [R2+URZ+0x1e0], R4 ;  /* 0x0001e004020075a7 */ /* 0x0044e400080211ff */
[----:B---3--:R-:W-:Y:S05]  /*8fb0*/  @!P1 NANOSLEEP.SYNCS 0x989680 ;  /* 0x009896800000995d */ /* 0x008fea0003900000 */
[----:B------:R-:W3:Y:S02]  /*8fc0*/  @!P1 SYNCS.PHASECHK.TRANS64 P1, [R2+URZ+0x1e0], R4 ;  /* 0x0001e004020095a7 */ /* 0x000ee400080210ff */
[----:B---3--:R-:W-:Y:S05]  /*8fd0*/  @!P1 BRA `(.L_x_73) ;  /* 0xfffffffc00f09947 */ /* 0x008fea000383ffff */
[----:B------:R-:W-:Y:S05]  /*8fe0*/  BRA `(.L_x_202) ;  /* 0xffffffa800d07947 */ /* 0x000fea000383ffff */
.L_x_76:
[----:B------:R-:W-:-:S07]  /*8ff0*/  MOV R0, UR4 ;  /* 0x0000000400007c02 */ /* 0x000fce0008000f00 */
.L_x_203:
[----:B--2---:R2:W3:Y:S02]  /*9000*/  SYNCS.PHASECHK.TRANS64.TRYWAIT P0, [R0+URZ+0x1f0], R2 ;  /* 0x0001f002000075a7 */ /* 0x0044e400080011ff */
[----:B---3--:R-:W-:Y:S05]  /*9010*/  @!P0 NANOSLEEP.SYNCS 0x989680 ;  /* 0x009896800000895d */ /* 0x008fea0003900000 */
[----:B------:R-:W3:Y:S02]  /*9020*/  @!P0 SYNCS.PHASECHK.TRANS64 P0, [R0+URZ+0x1f0], R2 ;  /* 0x0001f002000085a7 */ /* 0x000ee400080010ff */
[----:B---3--:R-:W-:Y:S05]  /*9030*/  @!P0 BRA `(.L_x_203) ;  /* 0xfffffffc00f08947 */ /* 0x008fea000383ffff */
[----:B------:R-:W-:Y:S05]  /*9040*/  BRA `(.L_x_75) ;  /* 0xffffffac00247947 */ /* 0x000fea000383ffff */
.L_x_83:
[----:B-1----:R1:W2:Y:S02]  /*9050*/  SYNCS.PHASECHK.TRANS64.TRYWAIT P1, [R0+URZ+0x1e0], R2 ;  /* 0x0001e002000075a7 */ /* 0x0022a400080211ff */
[----:B--2---:R-:W-:Y:S05]  /*9060*/  @!P1 NANOSLEEP.SYNCS 0x989680 ;  /* 0x009896800000995d */ /* 0x004fea0003900000 */
[----:B------:R-:W2:Y:S02]  /*9070*/  @!P1 SYNCS.PHASECHK.TRANS64 P1, [R0+URZ+0x1e0], R2 ;  /* 0x0001e002000095a7 */ /* 0x000ea400080210ff */
[----:B--2---:R-:W-:Y:S05]  /*9080*/  @!P1 BRA `(.L_x_83) ;  /* 0xfffffffc00f09947 */ /* 0x004fea000383ffff */
[----:B------:R-:W-:Y:S05]  /*9090*/  BRA `(.L_x_204) ;  /* 0xffffffb000887947 */ /* 0x000fea000383ffff */
.L_x_84:
[----:B------:R-:W-:-:S07]  /*90a0*/  MOV R2, UR23 ;  /* 0x0000001700027c02 */ /* 0x000fce0008000f00 */
.L_x_205:
[----:B-1----:R1:W2:Y:S02]  /*90b0*/  SYNCS.PHASECHK.TRANS64.TRYWAIT P0, [R2+URZ+0x220], R0 ;  /* 0x00022000020075a7 */ /* 0x0022a400080011ff */
[----:B--2---:R-:W-:Y:S05]  /*90c0*/  @!P0 NANOSLEEP.SYNCS 0x989680 ;  /* 0x009896800000895d */ /* 0x004fea0003900000 */
[----:B------:R-:W2:Y:S02]  /*90d0*/  @!P0 SYNCS.PHASECHK.TRANS64 P0, [R2+URZ+0x220], R0 ;  /* 0x00022000020085a7 */ /* 0x000ea400080010ff */
[----:B--2---:R-:W-:Y:S05]  /*90e0*/  @!P0 BRA `(.L_x_205) ;  /* 0xfffffffc00f08947 */ /* 0x004fea000383ffff */
[----:B------:R-:W-:Y:S05]  /*90f0*/  BRA `(.L_x_206) ;  /* 0xffffffb000d87947 */ /* 0x000fea000383ffff */
.L_x_87:
[----:B------:R-:W-:Y:S07]  /*9100*/  MOV R0, UR5 ;  /* 0x0000000500007c02 */ /* 0x000fee0008000f00 */
.L_x_207:
[----:B-1----:R1:W2:Y:S02]  /*9110*/  SYNCS.PHASECHK.TRANS64.TRYWAIT P0, [R0+URZ], R2 ;  /* 0x00000002000075a7 */ /* 0x0022a400080011ff */
[----:B--2---:R-:W-:Y:S05]  /*9120*/  @!P0 NANOSLEEP.SYNCS 0x989680 ;  /* 0x009896800000895d */ /* 0x004fea0003900000 */
[----:B------:R-:W2:Y:S02]  /*9130*/  @!P0 SYNCS.PHASECHK.TRANS64 P0, [R0+URZ], R2 ;  /* 0x00000002000085a7 */ /* 0x000ea400080010ff */
[----:B--2---:R-:W-:Y:S05]  /*9140*/  @!P0 BRA `(.L_x_207) ;  /* 0xfffffffc00f08947 */ /* 0x004fea000383ffff */
[----:B------:R-:W-:Y:S05]  /*9150*/  BRA `(.L_x_86) ;  /* 0xffffffb000f47947 */ /* 0x000fea000383ffff */
.L_x_90:
[----:B------:R-:W-:-:S07]  /*9160*/  MOV R0, UR4 ;  /* 0x0000000400007c02 */ /* 0x000fce0008000f00 */
.L_x_208:
[----:B--2---:R2:W4:Y:S02]  /*9170*/  SYNCS.PHASECHK.TRANS64.TRYWAIT P0, [R0+URZ], R2 ;  /* 0x00000002000075a7 */ /* 0x00452400080011ff */
[----:B----4-:R-:W-:Y:S05]  /*9180*/  @!P0 NANOSLEEP.SYNCS 0x989680 ;  /* 0x009896800000895d */ /* 0x010fea0003900000 */
[----:B------:R-:W4:Y:S02]  /*9190*/  @!P0 SYNCS.PHASECHK.TRANS64 P0, [R0+URZ], R2 ;  /* 0x00000002000085a7 */ /* 0x000f2400080010ff */
[----:B----4-:R-:W-:Y:S05]  /*91a0*/  @!P0 BRA `(.L_x_208) ;  /* 0xfffffffc00f08947 */ /* 0x010fea000383ffff */
[----:B------:R-:W-:Y:S05]  /*91b0*/  BRA `(.L_x_209) ;  /* 0xffffffb400a87947 */ /* 0x000fea000383ffff */
.L_x_91:
[----:B------:R-:W-:-:S07]  /*91c0*/  MOV R0, UR5 ;  /* 0x0000000500007c02 */ /* 0x000fce0008000f00 */
.L_x_210:
[----:B-1----:R1:W2:Y:S02]  /*91d0*/  SYNCS.PHASECHK.TRANS64.TRYWAIT P0, [R0+URZ], R3 ;  /* 0x00000003000075a7 */ /* 0x0022a400080011ff */
[----:B--2---:R-:W-:Y:S05]  /*91e0*/  @!P0 NANOSLEEP.SYNCS 0x989680 ;  /* 0x009896800000895d */ /* 0x004fea0003900000 */
[----:B------:R-:W2:Y:S02]  /*91f0*/  @!P0 SYNCS.PHASECHK.TRANS64 P0, [R0+URZ], R3 ;  /* 0x00000003000085a7 */ /* 0x000ea400080010ff */
[----:B--2---:R-:W-:Y:S05]  /*9200*/  @!P0 BRA `(.L_x_210) ;  /* 0xfffffffc00f08947 */ /* 0x004fea000383ffff */
[----:B------:R-:W-:Y:S05]  /*9210*/  BRA `(.L_x_211) ;  /* 0xffffffb400b47947 */ /* 0x000fea000383ffff */
.L_x_92:
[----:B------:R-:W-:-:S07]  /*9220*/  MOV R0, UR5 ;  /* 0x0000000500007c02 */ /* 0x000fce0008000f00 */
.L_x_212:
[----:B-1----:R1:W2:Y:S02]  /*9230*/  SYNCS.PHASECHK.TRANS64.TRYWAIT P0, [R0+URZ], R3 ;  /* 0x00000003000075a7 */ /* 0x0022a400080011ff */
[----:B--2---:R-:W-:Y:S05]  /*9240*/  @!P0 NANOSLEEP.SYNCS 0x989680 ;  /* 0x009896800000895d */ /* 0x004fea0003900000 */
[----:B------:R-:W2:Y:S02]  /*9250*/  @!P0 SYNCS.PHASECHK.TRANS64 P0, [R0+URZ], R3 ;  /* 0x00000003000085a7 */ /* 0x000ea400080010ff */
[----:B--2---:R-:W-:Y:S05]  /*9260*/  @!P0 BRA `(.L_x_212) ;  /* 0xfffffffc00f08947 */ /* 0x004fea000383ffff */
[----:B------:R-:W-:Y:S05]  /*9270*/  BRA `(.L_x_213) ;  /* 0xffffffb400c07947 */ /* 0x000fea000383ffff */
.L_x_93:
[----:B-1----:R-:W-:-:S07]  /*9280*/  MOV R0, UR4 ;  /* 0x0000000400007c02 */ /* 0x002fce0008000f00 */
.L_x_214:
[----:B-1----:R1:W2:Y:S02]  /*9290*/  SYNCS.PHASECHK.TRANS64.TRYWAIT P0, [R0+URZ], R2 ;  /* 0x00000002000075a7 */ /* 0x0022a400080011ff */
[----:B--2---:R-:W-:Y:S05]  /*92a0*/  @!P0 NANOSLEEP.SYNCS 0x989680 ;  /* 0x009896800000895d */ /* 0x004fea0003900000 */
[----:B------:R-:W2:Y:S02]  /*92b0*/  @!P0 SYNCS.PHASECHK.TRANS64 P0, [R0+URZ], R2 ;  /* 0x00000002000085a7 */ /* 0x000ea400080010ff */
[----:B--2---:R-:W-:Y:S05]  /*92c0*/  @!P0 BRA `(.L_x_214) ;  /* 0xfffffffc00f08947 */ /* 0x004fea000383ffff */
[----:B------:R-:W-:Y:S05]  /*92d0*/  BRA `(.L_x_215) ;  /* 0xffffffb400cc7947 */ /* 0x000fea000383ffff */
.L_x_98:
[----:B--2---:R2:W3:Y:S02]  /*92e0*/  SYNCS.PHASECHK.TRANS64.TRYWAIT P0, [R8+URZ+0x1e0], R0 ;  /* 0x0001e000080075a7 */ /* 0x0044e400080011ff */
[----:B---3--:R-:W-:Y:S05]  /*92f0*/  @!P0 NANOSLEEP.SYNCS 0x989680 ;  /* 0x009896800000895d */ /* 0x008fea0003900000 */
[----:B------:R-:W3:Y:S02]  /*9300*/  @!P0 SYNCS.PHASECHK.TRANS64 P0, [R8+URZ+0x1e0], R0 ;  /* 0x0001e000080085a7 */ /* 0x000ee400080010ff */
[----:B---3--:R-:W-:Y:S05]  /*9310*/  @!P0 BRA `(.L_x_98) ;  /* 0xfffffffc00f08947 */ /* 0x008fea000383ffff */
[----:B------:R-:W-:Y:S05]  /*9320*/  BRA `(.L_x_216) ;  /* 0xffffffb800f07947 */ /* 0x000fea000383ffff */
.L_x_101:
[----:B--2---:R-:W-:Y:S07]  /*9330*/  MOV R0, UR24 ;  /* 0x0000001800007c02 */ /* 0x004fee0008000f00 */
.L_x_217:
[----:B--2---:R2:W3:Y:S02]  /*9340*/  SYNCS.PHASECHK.TRANS64.TRYWAIT P1, [R0+URZ+0x1d8], R2 ;  /* 0x0001d802000075a7 */ /* 0x0044e400080211ff */
[----:B---3--:R-:W-:Y:S05]  /*9350*/  @!P1 NANOSLEEP.SYNCS 0x989680 ;  /* 0x009896800000995d */ /* 0x008fea0003900000 */
[----:B------:R-:W3:Y:S02]  /*9360*/  @!P1 SYNCS.PHASECHK.TRANS64 P1, [R0+URZ+0x1d8], R2 ;  /* 0x0001d802000095a7 */ /* 0x000ee400080210ff */
[----:B---3--:R-:W-:Y:S05]  /*9370*/  @!P1 BRA `(.L_x_217) ;  /* 0xfffffffc00f09947 */ /* 0x008fea000383ffff */
[----:B------:R-:W-:Y:S05]  /*9380*/  BRA `(.L_x_100) ;  /* 0xffffffc000687947 */ /* 0x000fea000383ffff */
.L_x_104:
[----:B------:R-:W-:Y:S07]  /*9390*/  MOV R0, UR4 ;  /* 0x0000000400007c02 */ /* 0x000fee0008000f00 */
.L_x_218:
[----:B--2---:R2:W3:Y:S02]  /*93a0*/  SYNCS.PHASECHK.TRANS64.TRYWAIT P0, [R0+URZ+0x1b8], R2 ;  /* 0x0001b802000075a7 */ /* 0x0044e400080011ff */
[----:B---3--:R-:W-:Y:S05]  /*93b0*/  @!P0 NANOSLEEP.SYNCS 0x989680 ;  /* 0x009896800000895d */ /* 0x008fea0003900000 */
[----:B------:R-:W3:Y:S02]  /*93c0*/  @!P0 SYNCS.PHASECHK.TRANS64 P0, [R0+URZ+0x1b8], R2 ;  /* 0x0001b802000085a7 */ /* 0x000ee400080010ff */
[----:B---3--:R-:W-:Y:S05]  /*93d0*/  @!P0 BRA `(.L_x_218) ;  /* 0xfffffffc00f08947 */ /* 0x008fea000383ffff */
[----:B------:R-:W-:Y:S05]  /*93e0*/  BRA `(.L_x_219) ;  /* 0xffffffc000c47947 */ /* 0x000fea000383ffff */
.L_x_105:
[----:B------:R-:W-:Y:S07]  /*93f0*/  MOV R2, UR5 ;  /* 0x0000000500027c02 */ /* 0x000fee0008000f00 */
.L_x_220:
[----:B--2---:R2:W3:Y:S02]  /*9400*/  SYNCS.PHASECHK.TRANS64.TRYWAIT P0, [R2+URZ+0x1b8], R0 ;  /* 0x0001b800020075a7 */ /* 0x0044e400080011ff */
[----:B---3--:R-:W-:Y:S05]  /*9410*/  @!P0 NANOSLEEP.SYNCS 0x989680 ;  /* 0x009896800000895d */ /* 0x008fea0003900000 */
[----:B------:R-:W3:Y:S02]  /*9420*/  @!P0 SYNCS.PHASECHK.TRANS64 P0, [R2+URZ+0x1b8], R0 ;  /* 0x0001b800020085a7 */ /* 0x000ee400080010ff */
[----:B---3--:R-:W-:Y:S05]  /*9430*/  @!P0 BRA `(.L_x_220) ;  /* 0xfffffffc00f08947 */ /* 0x008fea000383ffff */
[----:B------:R-:W-:Y:S05]  /*9440*/  BRA `(.L_x_221) ;  /* 0xffffffc4002c7947 */ /* 0x000fea000383ffff */
.L_x_107:
[----:B------:R-:W-:-:S07]  /*9450*/  MOV R0, UR4 ;  /* 0x0000000400007c02 */ /* 0x000fce0008000f00 */
.L_x_222:
[----:B---3--:R3:W4:Y:S02]  /*9460*/  SYNCS.PHASECHK.TRANS64.TRYWAIT P0, [R0+URZ], R2 ;  /* 0x00000002000075a7 */ /* 0x00872400080011ff */
[----:B----4-:R-:W-:Y:S05]  /*9470*/  @!P0 NANOSLEEP.SYNCS 0x989680 ;  /* 0x009896800000895d */ /* 0x010fea0003900000 */
[----:B------:R-:W4:Y:S02]  /*9480*/  @!P0 SYNCS.PHASECHK.TRANS64 P0, [R0+URZ], R2 ;  /* 0x00000002000085a7 */ /* 0x000f2400080010ff */
[----:B----4-:R-:W-:Y:S05]  /*9490*/  @!P0 BRA `(.L_x_222) ;  /* 0xfffffffc00f08947 */ /* 0x010fea000383ffff */
[----:B------:R-:W-:Y:S05]  /*94a0*/  BRA `(.L_x_223) ;  /* 0xffffffc400c07947 */ /* 0x000fea000383ffff */
.L_x_108:
[----:B------:R-:W-:-:S07]  /*94b0*/  MOV R0, UR5 ;  /* 0x0000000500007c02 */ /* 0x000fce0008000f00 */
.L_x_224:
[----:B--2---:R2:W3:Y:S02]  /*94c0*/  SYNCS.PHASECHK.TRANS64.TRYWAIT P0, [R0+URZ], R2 ;  /* 0x00000002000075a7 */ /* 0x0044e400080011ff */
[----:B---3--:R-:W-:Y:S05]  /*94d0*/  @!P0 NANOSLEEP.SYNCS 0x989680 ;  /* 0x009896800000895d */ /* 0x008fea0003900000 */
[----:B------:R-:W3:Y:S02]  /*94e0*/  @!P0 SYNCS.PHASECHK.TRANS64 P0, [R0+URZ], R2 ;  /* 0x00000002000085a7 */ /* 0x000ee400080010ff */
[----:B---3--:R-:W-:Y:S05]  /*94f0*/  @!P0 BRA `(.L_x_224) ;  /* 0xfffffffc00f08947 */ /* 0x008fea000383ffff */
[----:B------:R-:W-:Y:S05]  /*9500*/  BRA `(.L_x_225) ;  /* 0xffffffc400cc7947 */ /* 0x000fea000383ffff */
.L_x_110:
[----:B-1----:R1:W2:Y:S02]  /*9510*/  SYNCS.PHASECHK.TRANS64.TRYWAIT P0, [R0+URZ+0x1e0], R2 ;  /* 0x0001e002000075a7 */ /* 0x0022a400080011ff */
[----:B--2---:R-:W-:Y:S05]  /*9520*/  @!P0 NANOSLEEP.SYNCS 0x989680 ;  /* 0x009896800000895d */ /* 0x004fea0003900000 */
[----:B------:R-:W2:Y:S02]  /*9530*/  @!P0 SYNCS.PHASECHK.TRANS64 P0, [R0+URZ+0x1e0], R2 ;  /* 0x0001e002000085a7 */ /* 0x000ea400080010ff */
[----:B--2---:R-:W-:Y:S05]  /*9540*/  @!P0 BRA `(.L_x_110) ;  /* 0xfffffffc00f08947 */ /* 0x004fea000383ffff */
[----:B------:R-:W-:Y:S05]  /*9550*/  BRA `(.L_x_226) ;  /* 0xffffffc800b87947 */ /* 0x000fea000383ffff */
.L_x_120:
[----:B-1----:R1:W3:Y:S02]  /*9560*/  SYNCS.PHASECHK.TRANS64.TRYWAIT P1, [R2+URZ+0x1a0], R4 ;  /* 0x0001a004020075a7 */ /* 0x0022e400080211ff */
[----:B---3--:R-:W-:Y:S05]  /*9570*/  @!P1 NANOSLEEP.SYNCS 0x989680 ;  /* 0x009896800000995d */ /* 0x008fea0003900000 */
[----:B------:R-:W3:Y:S02]  /*9580*/  @!P1 SYNCS.PHASECHK.TRANS64 P1, [R2+URZ+0x1a0], R4 ;  /* 0x0001a004020095a7 */ /* 0x000ee400080210ff */
[----:B---3--:R-:W-:Y:S05]  /*9590*/  @!P1 BRA `(.L_x_120) ;  /* 0xfffffffc00f09947 */ /* 0x008fea000383ffff */
[----:B------:R-:W-:Y:S05]  /*95a0*/  BRA `(.L_x_119) ;  /* 0xffffffd800287947 */ /* 0x000fea000383ffff */
.L_x_122:
[----:B-1----:R1:W2:Y:S02]  /*95b0*/  SYNCS.PHASECHK.TRANS64.TRYWAIT P0, [R27+URZ+0x200], R3 ;  /* 0x000200031b0075a7 */ /* 0x0022a400080011ff */
[----:B--2---:R-:W-:Y:S05]  /*95c0*/  @!P0 NANOSLEEP.SYNCS 0x989680 ;  /* 0x009896800000895d */ /* 0x004fea0003900000 */
[----:B------:R-:W2:Y:S02]  /*95d0*/  @!P0 SYNCS.PHASECHK.TRANS64 P0, [R27+URZ+0x200], R3 ;  /* 0x000200031b0085a7 */ /* 0x000ea400080010ff */
[----:B--2---:R-:W-:Y:S05]  /*95e0*/  @!P0 BRA `(.L_x_122) ;  /* 0xfffffffc00f08947 */ /* 0x004fea000383ffff */
[----:B------:R-:W-:Y:S05]  /*95f0*/  BRA `(.L_x_121) ;  /* 0xffffffd800787947 */ /* 0x000fea000383ffff */
.L_x_133:
[----:B-1----:R1:W2:Y:S02]  /*9600*/  SYNCS.PHASECHK.TRANS64.TRYWAIT P0, [R2+URZ+0x1a0], R63 ;  /* 0x0001a03f020075a7 */ /* 0x0022a400080011ff */
[----:B--2---:R-:W-:Y:S05]  /*9610*/  @!P0 NANOSLEEP.SYNCS 0x989680 ;  /* 0x009896800000895d */ /* 0x004fea0003900000 */
[----:B------:R-:W2:Y:S02]  /*9620*/  @!P0 SYNCS.PHASECHK.TRANS64 P0, [R2+URZ+0x1a0], R63 ;  /* 0x0001a03f020085a7 */ /* 0x000ea400080010ff */
[----:B--2---:R-:W-:Y:S05]  /*9630*/  @!P0 BRA `(.L_x_133) ;  /* 0xfffffffc00f08947 */ /* 0x004fea000383ffff */
[----:B------:R-:W-:Y:S05]  /*9640*/  BRA `(.L_x_132) ;  /* 0xffffffe0008c7947 */ /* 0x000fea000383ffff */
        .weak           $__internal_0_$__cuda_sm10x_tcgen05_guardrail_trap_col_being_dealloced_not_returned_by_alloc
        .type           $__internal_0_$__cuda_sm10x_tcgen05_guardrail_trap_col_being_dealloced_not_returned_by_alloc,@function
        .size           $__internal_0_$__cuda_sm10x_tcgen05_guardrail_trap_col_being_dealloced_not_returned_by_alloc,($__internal_1_$__cuda_sm10x_tcgen05_guardrail_trap_phase_invalid_during_alloc - $__internal_0_$__cuda_sm10x_tcgen05_guardrail_trap_col_being_dealloced_not_returned_by_alloc)
$__internal_0_$__cuda_sm10x_tcgen05_guardrail_trap_col_being_dealloced_not_returned_by_alloc:
[----:B------:R-:W-:Y:S05]  /*9650*/  BPT.TRAP 0x1 ;  /* 0x000000040000795c */ /* 0x000fea0000300000 */
[----:B------:R-:W-:-:S04]  /*9660*/  HFMA2 R3, -RZ, RZ, 0, 0 ;  /* 0x00000000ff037431 */ /* 0x000fc800000001ff */
[----:B------:R-:W-:Y:S05]  /*9670*/  RET.REL.NODEC R2 `(_ZN7cutlass13device_kernelINS_4gemm6kernel13GemmUniversalIN4cute5tupleIJiiiiEEENS1_10collective13CollectiveMmaINS1_35MainloopSm100TmaUmmaWarpSpecializedILi26ELi2ELi4ENS5_IJNS4_1CILi2EEENSA_ILi1EEESC_EEEEENS5_IJNSA_ILi64EEESF_NSA_ILi32EEEEEENS_10bfloat16_tENS5_IJlSC_lEEESI_SJ_NS4_8TiledMMAINS4_8MMA_AtomIJNS4_20SM100_MMA_F16BF16_SSISI_SI_fLi64ELi64ELNS4_4UMMA5MajorE0ELSO_0ELNSN_7ScaleInE0ELSP_0EEEEEENS4_6LayoutINS5_IJSC_SC_SC_EEENS5_IJNSA_ILi0EEESU_SU_EEEEENS5_IJNS4_10UnderscoreESX_SX_EEEEENS4_13SM90_TMA_LOADENS4_14ComposedLayoutINS4_7SwizzleILi2ELi4ELi3EEENS4_18smem_ptr_flag_bitsILi16EEENSS_INS5_IJNSA_ILi8EEESG_EEENS5_IJSG_SC_EEEEEEEvNS4_8identityENS4_23SM90_TMA_LOAD_MULTICASTES1A_vS1B_EENS_8epilogue10collective18CollectiveEpilogueINS1E_23Sm100TmaWarpSpecializedILi3ELi2ELi16ELb1ELb0EEEJSH_NS5_IJNSS_ISF_SC_EENSS_ISG_SC_EEEEESI_SJ_SI_SJ_NS1E_6fusion15FusionCallbacksIS1I_NS1M_17LinearCombinationISI_fSI_fLNS_15FloatRoundStyleE2EEESH_S1L_JEEENS4_5SM1004TMEM4LOAD26SM100_TMEM_LOAD_16dp256b4xES10_S1A_NS4_17SM75_U32x4_LDSM_NENS4_14SM90_TMA_STOREES1A_NS4_17SM90_U32x4_STSM_NENS4_39AutoVectorizingCopyWithAssumedAlignmentILi128EEEEEEvvEEEEvNT_6ParamsE) ;  /* 0xffffff6802607950 */ /* 0x000fea0003c3ffff */
        .weak           $__internal_1_$__cuda_sm10x_tcgen05_guardrail_trap_phase_invalid_during_alloc
        .type           $__internal_1_$__cuda_sm10x_tcgen05_guardrail_trap_phase_invalid_during_alloc,@function
        .size           $__internal_1_$__cuda_sm10x_tcgen05_guardrail_trap_phase_invalid_during_alloc,($__internal_2_$__cuda_sm10x_tcgen05_guardrail_trap_unallocated_columns_being_dealloced - $__internal_1_$__cuda_sm10x_tcgen05_guardrail_trap_phase_invalid_during_alloc)
$__internal_1_$__cuda_sm10x_tcgen05_guardrail_trap_phase_invalid_during_alloc:
[----:B------:R-:W-:Y:S05]  /*9680*/  BPT.TRAP 0x1 ;  /* 0x000000040000795c */ /* 0x000fea0000300000 */
[----:B------:R-:W-:-:S04]  /*9690*/  MOV R5, 0x0 ;  /* 0x0000000000057802 */ /* 0x000fc80000000f00 */
[----:B------:R-:W-:Y:S05]  /*96a0*/  RET.REL.NODEC R4 `(_ZN7cutlass13device_kernelINS_4gemm6kernel13GemmUniversalIN4cute5tupleIJiiiiEEENS1_10collective13CollectiveMmaINS1_35MainloopSm100TmaUmmaWarpSpecializedILi26ELi2ELi4ENS5_IJNS4_1CILi2EEENSA_ILi1EEESC_EEEEENS5_IJNSA_ILi64EEESF_NSA_ILi32EEEEEENS_10bfloat16_tENS5_IJlSC_lEEESI_SJ_NS4_8TiledMMAINS4_8MMA_AtomIJNS4_20SM100_MMA_F16BF16_SSISI_SI_fLi64ELi64ELNS4_4UMMA5MajorE0ELSO_0ELNSN_7ScaleInE0ELSP_0EEEEEENS4_6LayoutINS5_IJSC_SC_SC_EEENS5_IJNSA_ILi0EEESU_SU_EEEEENS5_IJNS4_10UnderscoreESX_SX_EEEEENS4_13SM90_TMA_LOADENS4_14ComposedLayoutINS4_7SwizzleILi2ELi4ELi3EEENS4_18smem_ptr_flag_bitsILi16EEENSS_INS5_IJNSA_ILi8EEESG_EEENS5_IJSG_SC_EEEEEEEvNS4_8identityENS4_23SM90_TMA_LOAD_MULTICASTES1A_vS1B_EENS_8epilogue10collective18CollectiveEpilogueINS1E_23Sm100TmaWarpSpecializedILi3ELi2ELi16ELb1ELb0EEEJSH_NS5_IJNSS_ISF_SC_EENSS_ISG_SC_EEEEESI_SJ_SI_SJ_NS1E_6fusion15FusionCallbacksIS1I_NS1M_17LinearCombinationISI_fSI_fLNS_15FloatRoundStyleE2EEESH_S1L_JEEENS4_5SM1004TMEM4LOAD26SM100_TMEM_LOAD_16dp256b4xES10_S1A_NS4_17SM75_U32x4_LDSM_NENS4_14SM90_TMA_STOREES1A_NS4_17SM90_U32x4_STSM_NENS4_39AutoVectorizingCopyWithAssumedAlignmentILi128EEEEEEvvEEEEvNT_6ParamsE) ;  /* 0xffffff6804547950 */ /* 0x000fea0003c3ffff */
        .weak           $__internal_2_$__cuda_sm10x_tcgen05_guardrail_trap_unallocated_columns_being_dealloced
        .type           $__internal_2_$__cuda_sm10x_tcgen05_guardrail_trap_unallocated_columns_being_dealloced,@function
        .size           $__internal_2_$__cuda_sm10x_tcgen05_guardrail_trap_unallocated_columns_being_dealloced,(.L_x_228 - $__internal_2_$__cuda_sm10x_tcgen05_guardrail_trap_unallocated_columns_being_dealloced)
$__internal_2_$__cuda_sm10x_tcgen05_guardrail_trap_unallocated_columns_being_dealloced:
[----:B------:R-:W-:Y:S05]  /*96b0*/  BPT.TRAP 0x1 ;  /* 0x000000040000795c */ /* 0x000fea0000300000 */
[----:B------:R-:W-:-:S04]  /*96c0*/  HFMA2 R3, -RZ, RZ, 0, 0 ;  /* 0x00000000ff037431 */ /* 0x000fc800000001ff */
[----:B------:R-:W-:Y:S05]  /*96d0*/  RET.REL.NODEC R2 `(_ZN7cutlass13device_kernelINS_4gemm6kernel13GemmUniversalIN4cute5tupleIJiiiiEEENS1_10collective13CollectiveMmaINS1_35MainloopSm100TmaUmmaWarpSpecializedILi26ELi2ELi4ENS5_IJNS4_1CILi2EEENSA_ILi1EEESC_EEEEENS5_IJNSA_ILi64EEESF_NSA_ILi32EEEEEENS_10bfloat16_tENS5_IJlSC_lEEESI_SJ_NS4_8TiledMMAINS4_8MMA_AtomIJNS4_20SM100_MMA_F16BF16_SSISI_SI_fLi64ELi64ELNS4_4UMMA5MajorE0ELSO_0ELNSN_7ScaleInE0ELSP_0EEEEEENS4_6LayoutINS5_IJSC_SC_SC_EEENS5_IJNSA_ILi0EEESU_SU_EEEEENS5_IJNS4_10UnderscoreESX_SX_EEEEENS4_13SM90_TMA_LOADENS4_14ComposedLayoutINS4_7SwizzleILi2ELi4ELi3EEENS4_18smem_ptr_flag_bitsILi16EEENSS_INS5_IJNSA_ILi8EEESG_EEENS5_IJSG_SC_EEEEEEEvNS4_8identityENS4_23SM90_TMA_LOAD_MULTICASTES1A_vS1B_EENS_8epilogue10collective18CollectiveEpilogueINS1E_23Sm100TmaWarpSpecializedILi3ELi2ELi16ELb1ELb0EEEJSH_NS5_IJNSS_ISF_SC_EENSS_ISG_SC_EEEEESI_SJ_SI_SJ_NS1E_6fusion15FusionCallbacksIS1I_NS1M_17LinearCombinationISI_fSI_fLNS_15FloatRoundStyleE2EEESH_S1L_JEEENS4_5SM1004TMEM4LOAD26SM100_TMEM_LOAD_16dp256b4xES10_S1A_NS4_17SM75_U32x4_LDSM_NENS4_14SM90_TMA_STOREES1A_NS4_17SM90_U32x4_STSM_NENS4_39AutoVectorizingCopyWithAssumedAlignmentILi128EEEEEEvvEEEEvNT_6ParamsE) ;  /* 0xffffff6802487950 */ /* 0x000fea0003c3ffff */
.L_x_227:
[----:B------:R-:W-:-:S00]  /*96e0*/  BRA `(.L_x_227) ;  /* 0xfffffffc00fc7947 */ /* 0x000fc0000383ffff */
[----:B------:R-:W-:-:S00]  /*96f0*/  NOP ;  /* 0x0000000000007918 */ /* 0x000fc00000000000 */
        /* <DEDUP_REMOVED lines=8> */
.L_x_228:


//--------------------- .nv.global.init           --------------------------
	.section	.nv.global.init,"aw",@progbits
.nv.global.init:
	.type		$str$27,@object
	.size		$str$27,($str$28 - $str$27)
$str$27:
        /*0000*/ 	.byte	0x28, 0x61, 0x64, 0x64, 0x72, 0x65, 0x73, 0x73, 0x20, 0x26, 0x20, 0x6d, 0x61, 0x73, 0x6b, 0x29
        /*0010*/ 	.byte	0x20, 0x3d, 0x3d, 0x20, 0x30, 0x00
	.type		$str$28,@object
	.size		$str$28,($str$26 - $str$28)
$str$28:
        /*0016*/ 	.byte	0x2f, 0x74, 0x6d, 0x70, 0x2f, 0x63, 0x75, 0x74, 0x6c, 0x61, 0x73, 0x73, 0x5f, 0x73, 0x77, 0x65
        /*0026*/ 	.byte	0x65, 0x70, 0x5f, 0x73, 0x72, 0x63, 0x2f, 0x69, 0x6e, 0x63, 0x6c, 0x75, 0x64, 0x65, 0x2f, 0x63
        /*0036*/ 	.byte	0x75, 0x74, 0x65, 0x2f, 0x70, 0x6f, 0x69, 0x6e, 0x74, 0x65, 0x72, 0x5f, 0x66, 0x6c, 0x61, 0x67
        /*0046*/ 	.byte	0x67, 0x65, 0x64, 0x2e, 0x68, 0x70, 0x70, 0x00
	.type		$str$26,@object
	.size		$str$26,($str$25 - $str$26)
$str$26:
        /*004e*/ 	.byte	0x2f, 0x74, 0x6d, 0x70, 0x2f, 0x63, 0x75, 0x74, 0x6c, 0x61, 0x73, 0x73, 0x5f, 0x73, 0x77, 0x65
        /*005e*/ 	.byte	0x65, 0x70, 0x5f, 0x73, 0x72, 0x63, 0x2f, 0x69, 0x6e, 0x63, 0x6c, 0x75, 0x64, 0x65, 0x2f, 0x63
        /*006e*/ 	.byte	0x75, 0x74, 0x65, 0x2f, 0x61, 0x74, 0x6f, 0x6d, 0x2f, 0x63, 0x6f, 0x70, 0x79, 0x5f, 0x74, 0x72
        /*007e*/ 	.byte	0x61, 0x69, 0x74, 0x73, 0x5f, 0x73, 0x6d, 0x31, 0x30, 0x30, 0x2e, 0x68, 0x70, 0x70, 0x00
	.type		$str$25,@object
	.size		$str$25,(__unnamed_1 - $str$25)
$str$25:
        /*008d*/ 	.byte	0x28, 0x28, 0x75, 0x69, 0x6e, 0x74, 0x33, 0x32, 0x5f, 0x74, 0x28, 0x74, 0x68, 0x72, 0x65, 0x61
        /*009d*/ 	.byte	0x64, 0x49, 0x64, 0x78, 0x2e, 0x78, 0x29, 0x20, 0x2f, 0x20, 0x33, 0x32, 0x29, 0x20, 0x25, 0x20
        /*00ad*/ 	.byte	0x34, 0x29, 0x20, 0x3d, 0x3d, 0x20, 0x28, 0x28, 0x28, 0x74, 0x6d, 0x65, 0x6d, 0x5f, 0x61, 0x64
        /*00bd*/ 	.byte	0x64, 0x72, 0x20, 0x3e, 0x3e, 0x20, 0x31, 0x36, 0x29, 0x20, 0x2f, 0x20, 0x33, 0x32, 0x29, 0x20
        /*00cd*/ 	.byte	0x25, 0x20, 0x34, 0x29, 0x00
	.type		__unnamed_1,@object
	.size		__unnamed_1,(__unnamed_2 - __unnamed_1)
__unnamed_1:
        /*00d2*/ 	.byte	0x61, 0x75, 0x74, 0x6f, 0x20, 0x63, 0x75, 0x74, 0x65, 0x3a, 0x3a, 0x61, 0x73, 0x5f, 0x70, 0x6f
        /* <DEDUP_REMOVED lines=24> */
        /*0262*/ 	.byte	0x30, 0x34, 0x38, 0x3e, 0x3e, 0x3e, 0x3e, 0x5d, 0x00
	.type		__unnamed_2,@object
	.size		__unnamed_2,(.L_2 - __unnamed_2)
__unnamed_2:
        /* <DEDUP_REMOVED lines=45> */
        /*053b*/ 	.byte	0x3e, 0x3e, 0x3e, 0x5d, 0x00
.L_2:


//--------------------- .nv.shared._ZN7cutlass13device_kernelINS_4gemm6kernel13GemmUniversalIN4cute5tupleIJiiiiEEENS1_10collective13CollectiveMmaINS1_35MainloopSm100TmaUmmaWarpSpecializedILi26ELi2ELi4ENS5_IJNS4_1CILi2EEENSA_ILi1EEESC_EEEEENS5_IJNSA_ILi64EEESF_NSA_ILi32EEEEEENS_10bfloat16_tENS5_IJlSC_lEEESI_SJ_NS4_8TiledMMAINS4_8MMA_AtomIJNS4_20SM100_MMA_F16BF16_SSISI_SI_fLi64ELi64ELNS4_4UMMA5MajorE0ELSO_0ELNSN_7ScaleInE0ELSP_0EEEEEENS4_6LayoutINS5_IJSC_SC_SC_EEENS5_IJNSA_ILi0EEESU_SU_EEEEENS5_IJNS4_10UnderscoreESX_SX_EEEEENS4_13SM90_TMA_LOADENS4_14ComposedLayoutINS4_7SwizzleILi2ELi4ELi3EEENS4_18smem_ptr_flag_bitsILi16EEENSS_INS5_IJNSA_ILi8EEESG_EEENS5_IJSG_SC_EEEEEEEvNS4_8identityENS4_23SM90_TMA_LOAD_MULTICASTES1A_vS1B_EENS_8epilogue10collective18CollectiveEpilogueINS1E_23Sm100TmaWarpSpecializedILi3ELi2ELi16ELb1ELb0EEEJSH_NS5_IJNSS_ISF_SC_EENSS_ISG_SC_EEEEESI_SJ_SI_SJ_NS1E_6fusion15FusionCallbacksIS1I_NS1M_17LinearCombinationISI_fSI_fLNS_15FloatRoundStyleE2EEESH_S1L_JEEENS4_5SM1004TMEM4LOAD26SM100_TMEM_LOAD_16dp256b4xES10_S1A_NS4_17SM75_U32x4_LDSM_NENS4_14SM90_TMA_STOREES1A_NS4_17SM90_U32x4_STSM_NENS4_39AutoVectorizingCopyWithAssumedAlignmentILi128EEEEEEvvEEEEvNT_6ParamsE --------------------------
	.section	.nv.shared._ZN7cutlass13device_kernelINS_4gemm6kernel13GemmUniversalIN4cute5tupleIJiiiiEEENS1_10collective13CollectiveMmaINS1_35MainloopSm100TmaUmmaWarpSpecializedILi26ELi2ELi4ENS5_IJNS4_1CILi2EEENSA_ILi1EEESC_EEEEENS5_IJNSA_ILi64EEESF_NSA_ILi32EEEEEENS_10bfloat16_tENS5_IJlSC_lEEESI_SJ_NS4_8TiledMMAINS4_8MMA_AtomIJNS4_20SM100_MMA_F16BF16_SSISI_SI_fLi64ELi64ELNS4_4UMMA5MajorE0ELSO_0ELNSN_7ScaleInE0ELSP_0EEEEEENS4_6LayoutINS5_IJSC_SC_SC_EEENS5_IJNSA_ILi0EEESU_SU_EEEEENS5_IJNS4_10UnderscoreESX_SX_EEEEENS4_13SM90_TMA_LOADENS4_14ComposedLayoutINS4_7SwizzleILi2ELi4ELi3EEENS4_18smem_ptr_flag_bitsILi16EEENSS_INS5_IJNSA_ILi8EEESG_EEENS5_IJSG_SC_EEEEEEEvNS4_8identityENS4_23SM90_TMA_LOAD_MULTICASTES1A_vS1B_EENS_8epilogue10collective18CollectiveEpilogueINS1E_23Sm100TmaWarpSpecializedILi3ELi2ELi16ELb1ELb0EEEJSH_NS5_IJNSS_ISF_SC_EENSS_ISG_SC_EEEEESI_SJ_SI_SJ_NS1E_6fusion15FusionCallbacksIS1I_NS1M_17LinearCombinationISI_fSI_fLNS_15FloatRoundStyleE2EEESH_S1L_JEEENS4_5SM1004TMEM4LOAD26SM100_TMEM_LOAD_16dp256b4xES10_S1A_NS4_17SM75_U32x4_LDSM_NENS4_14SM90_TMA_STOREES1A_NS4_17SM90_U32x4_STSM_NENS4_39AutoVectorizingCopyWithAssumedAlignmentILi128EEEEEEvvEEEEvNT_6ParamsE,"aw",@nobits
	.sectionflags	@""
	.align	16
	.zero		1024


//--------------------- .nv.shared.reserved.0     --------------------------
	.section	.nv.shared.reserved.0,"aw",@nobits
	.weak		__nv_reservedSMEM_offset_0_alias
	.size		__nv_reservedSMEM_offset_0_alias, 0, 64
	.other		__nv_reservedSMEM_offset_0_alias,@"STO_CUDA_RESERVED_SHARED STV_DEFAULT"
__nv_reservedSMEM_offset_0_alias:
	.zero		0
.nv.shared.reserved.0:
	.zero		64
	.weak		__nv_reservedSMEM_tcgen05_partition
	.type		__nv_reservedSMEM_tcgen05_partition,@object
	.size		__nv_reservedSMEM_tcgen05_partition,(.L_0 - __nv_reservedSMEM_tcgen05_partition)
__nv_reservedSMEM_tcgen05_partition:
	.zero		32
.L_0:


//--------------------- .nv.global                --------------------------
	.section	.nv.global,"aw",@nobits
.nv.global:
	.type		_ZN40_INTERNAL_1731774a_4_k_cu_a7e5e345_112404cute1_E,@object
	.size		_ZN40_INTERNAL_1731774a_4_k_cu_a7e5e345_112404cute1_E,(_ZN40_INTERNAL_1731774a_4_k_cu_a7e5e345_112404cuda3std3__45__cpo6cbeginE - _ZN40_INTERNAL_1731774a_4_k_cu_a7e5e345_112404cute1_E)
_ZN40_INTERNAL_1731774a_4_k_cu_a7e5e345_112404cute1_E:
	.zero		1
	.type		_ZN40_INTERNAL_1731774a_4_k_cu_a7e5e345_112404cuda3std3__45__cpo6cbeginE,@object
	.size		_ZN40_INTERNAL_1731774a_4_k_cu_a7e5e345_112404cuda3std3__45__cpo6cbeginE,(_ZN40_INTERNAL_1731774a_4_k_cu_a7e5e345_112404cuda3std3__48in_placeE - _ZN40_INTERNAL_1731774a_4_k_cu_a7e5e345_112404cuda3std3__45__cpo6cbeginE)
_ZN40_INTERNAL_1731774a_4_k_cu_a7e5e345_112404cuda3std3__45__cpo6cbeginE:
	.zero		1
	.type		_ZN40_INTERNAL_1731774a_4_k_cu_a7e5e345_112404cuda3std3__48in_placeE,@object
	.size		_ZN40_INTERNAL_1731774a_4_k_cu_a7e5e345_112404cuda3std3__48in_placeE,(_ZN40_INTERNAL_1731774a_4_k_cu_a7e5e345_112404cuda3std6ranges3__45__cpo9iter_moveE - _ZN40_INTERNAL_1731774a_4_k_cu_a7e5e345_112404cuda3std3__48in_placeE)
_ZN40_INTERNAL_1731774a_4_k_cu_a7e5e345_112404cuda3std3__48in_placeE:
	.zero		1
	.type		_ZN40_INTERNAL_1731774a_4_k_cu_a7e5e345_112404cuda3std6ranges3__45__cpo9iter_moveE,@object
	.size		_ZN40_INTERNAL_1731774a_4_k_cu_a7e5e345_112404cuda3std6ranges3__45__cpo9iter_moveE,(_ZN40_INTERNAL_1731774a_4_k_cu_a7e5e345_112404cuda3std3__45__cpo5beginE - _ZN40_INTERNAL_1731774a_4_k_cu_a7e5e345_112404cuda3std6ranges3__45__cpo9iter_moveE)
_ZN40_INTERNAL_1731774a_4_k_cu_a7e5e345_112404cuda3std6ranges3__45__cpo9iter_moveE:
	.zero		1
	.type		_ZN40_INTERNAL_1731774a_4_k_cu_a7e5e345_112404cuda3std3__45__cpo5beginE,@object
	.size		_ZN40_INTERNAL_1731774a_4_k_cu_a7e5e345_112404cuda3std3__45__cpo5beginE,(_ZN40_INTERNAL_1731774a_4_k_cu_a7e5e345_112404cuda3std3__442_GLOBAL__N__1731774a_4_k_cu_a7e5e345_112406ignoreE - _ZN40_INTERNAL_1731774a_4_k_cu_a7e5e345_112404cuda3std3__45__cpo5beginE)
_ZN40_INTERNAL_1731774a_4_k_cu_a7e5e345_112404cuda3std3__45__cpo5beginE:
	.zero		1
	.type		_ZN40_INTERNAL_1731774a_4_k_cu_a7e5e345_112404cuda3std3__442_GLOBAL__N__1731774a_4_k_cu_a7e5e345_112406ignoreE,@object
	.size		_ZN40_INTERNAL_1731774a_4_k_cu_a7e5e345_112404cuda3std3__442_GLOBAL__N__1731774a_4_k_cu_a7e5e345_112406ignoreE,(_ZN40_INTERNAL_1731774a_4_k_cu_a7e5e345_112404cute7productE - _ZN40_INTERNAL_1731774a_4_k_cu_a7e5e345_112404cuda3std3__442_GLOBAL__N__1731774a_4_k_cu_a7e5e345_112406ignoreE)
_ZN40_INTERNAL_1731774a_4_k_cu_a7e5e345_112404cuda3std3__442_GLOBAL__N__1731774a_4_k_cu_a7e5e345_112406ignoreE:
	.zero		1
	.type		_ZN40_INTERNAL_1731774a_4_k_cu_a7e5e345_112404cute7productE,@object
	.size		_ZN40_INTERNAL_1731774a_4_k_cu_a7e5e345_112404cute7productE,(_ZN40_INTERNAL_1731774a_4_k_cu_a7e5e345_112404cuda3std3__45__cpo3endE - _ZN40_INTERNAL_1731774a_4_k_cu_a7e5e345_112404cute7productE)
_ZN40_INTERNAL_1731774a_4_k_cu_a7e5e345_112404cute7productE:
	.zero		1
	.type		_ZN40_INTERNAL_1731774a_4_k_cu_a7e5e345_112404cuda3std3__45__cpo3endE,@object
	.size		_ZN40_INTERNAL_1731774a_4_k_cu_a7e5e345_112404cuda3std3__45__cpo3endE,(_ZN40_INTERNAL_1731774a_4_k_cu_a7e5e345_112404cuda3std3__419piecewise_constructE - _ZN40_INTERNAL_1731774a_4_k_cu_a7e5e345_112404cuda3std3__45__cpo3endE)
_ZN40_INTERNAL_1731774a_4_k_cu_a7e5e345_112404cuda3std3__45__cpo3endE:
	.zero		1
	.type		_ZN40_INTERNAL_1731774a_4_k_cu_a7e5e345_112404cuda3std3__419piecewise_constructE,@object
	.size		_ZN40_INTERNAL_1731774a_4_k_cu_a7e5e345_112404cuda3std3__419piecewise_constructE,(_ZN40_INTERNAL_1731774a_4_k_cu_a7e5e345_112404cuda3std3__45__cpo4cendE - _ZN40_INTERNAL_1731774a_4_k_cu_a7e5e345_112404cuda3std3__419piecewise_constructE)
_ZN40_INTERNAL_1731774a_4_k_cu_a7e5e345_112404cuda3std3__419piecewise_constructE:
	.zero		1
	.type		_ZN40_INTERNAL_1731774a_4_k_cu_a7e5e345_112404cuda3std3__45__cpo4cendE,@object
	.size		_ZN40_INTERNAL_1731774a_4_k_cu_a7e5e345_112404cuda3std3__45__cpo4cendE,(_ZN40_INTERNAL_1731774a_4_k_cu_a7e5e345_112404cuda3std6ranges3__45__cpo4swapE - _ZN40_INTERNAL_1731774a_4_k_cu_a7e5e345_112404cuda3std3__45__cpo4cendE)
_ZN40_INTERNAL_1731774a_4_k_cu_a7e5e345_112404cuda3std3__45__cpo4cendE:
	.zero		1
	.type		_ZN40_INTERNAL_1731774a_4_k_cu_a7e5e345_112404cuda3std6ranges3__45__cpo4swapE,@object
	.size		_ZN40_INTERNAL_1731774a_4_k_cu_a7e5e345_112404cuda3std6ranges3__45__cpo4swapE,(.L_10 - _ZN40_INTERNAL_1731774a_4_k_cu_a7e5e345_112404cuda3std6ranges3__45__cpo4swapE)
_ZN40_INTERNAL_1731774a_4_k_cu_a7e5e345_112404cuda3std6ranges3__45__cpo4swapE:
	.zero		1
.L_10:


//--------------------- .nv.constant0._ZN7cutlass13device_kernelINS_4gemm6kernel13GemmUniversalIN4cute5tupleIJiiiiEEENS1_10collective13CollectiveMmaINS1_35MainloopSm100TmaUmmaWarpSpecializedILi26ELi2ELi4ENS5_IJNS4_1CILi2EEENSA_ILi1EEESC_EEEEENS5_IJNSA_ILi64EEESF_NSA_ILi32EEEEEENS_10bfloat16_tENS5_IJlSC_lEEESI_SJ_NS4_8TiledMMAINS4_8MMA_AtomIJNS4_20SM100_MMA_F16BF16_SSISI_SI_fLi64ELi64ELNS4_4UMMA5MajorE0ELSO_0ELNSN_7ScaleInE0ELSP_0EEEEEENS4_6LayoutINS5_IJSC_SC_SC_EEENS5_IJNSA_ILi0EEESU_SU_EEEEENS5_IJNS4_10UnderscoreESX_SX_EEEEENS4_13SM90_TMA_LOADENS4_14ComposedLayoutINS4_7SwizzleILi2ELi4ELi3EEENS4_18smem_ptr_flag_bitsILi16EEENSS_INS5_IJNSA_ILi8EEESG_EEENS5_IJSG_SC_EEEEEEEvNS4_8identityENS4_23SM90_TMA_LOAD_MULTICASTES1A_vS1B_EENS_8epilogue10collective18CollectiveEpilogueINS1E_23Sm100TmaWarpSpecializedILi3ELi2ELi16ELb1ELb0EEEJSH_NS5_IJNSS_ISF_SC_EENSS_ISG_SC_EEEEESI_SJ_SI_SJ_NS1E_6fusion15FusionCallbacksIS1I_NS1M_17LinearCombinationISI_fSI_fLNS_15FloatRoundStyleE2EEESH_S1L_JEEENS4_5SM1004TMEM4LOAD26SM100_TMEM_LOAD_16dp256b4xES10_S1A_NS4_17SM75_U32x4_LDSM_NENS4_14SM90_TMA_STOREES1A_NS4_17SM90_U32x4_STSM_NENS4_39AutoVectorizingCopyWithAssumedAlignmentILi128EEEEEEvvEEEEvNT_6ParamsE --------------------------
	.section	.nv.constant0._ZN7cutlass13device_kernelINS_4gemm6kernel13GemmUniversalIN4cute5tupleIJiiiiEEENS1_10collective13CollectiveMmaINS1_35MainloopSm100TmaUmmaWarpSpecializedILi26ELi2ELi4ENS5_IJNS4_1CILi2EEENSA_ILi1EEESC_EEEEENS5_IJNSA_ILi64EEESF_NSA_ILi32EEEEEENS_10bfloat16_tENS5_IJlSC_lEEESI_SJ_NS4_8TiledMMAINS4_8MMA_AtomIJNS4_20SM100_MMA_F16BF16_SSISI_SI_fLi64ELi64ELNS4_4UMMA5MajorE0ELSO_0ELNSN_7ScaleInE0ELSP_0EEEEEENS4_6LayoutINS5_IJSC_SC_SC_EEENS5_IJNSA_ILi0EEESU_SU_EEEEENS5_IJNS4_10UnderscoreESX_SX_EEEEENS4_13SM90_TMA_LOADENS4_14ComposedLayoutINS4_7SwizzleILi2ELi4ELi3EEENS4_18smem_ptr_flag_bitsILi16EEENSS_INS5_IJNSA_ILi8EEESG_EEENS5_IJSG_SC_EEEEEEEvNS4_8identityENS4_23SM90_TMA_LOAD_MULTICASTES1A_vS1B_EENS_8epilogue10collective18CollectiveEpilogueINS1E_23Sm100TmaWarpSpecializedILi3ELi2ELi16ELb1ELb0EEEJSH_NS5_IJNSS_ISF_SC_EENSS_ISG_SC_EEEEESI_SJ_SI_SJ_NS1E_6fusion15FusionCallbacksIS1I_NS1M_17LinearCombinationISI_fSI_fLNS_15FloatRoundStyleE2EEESH_S1L_JEEENS4_5SM1004TMEM4LOAD26SM100_TMEM_LOAD_16dp256b4xES10_S1A_NS4_17SM75_U32x4_LDSM_NENS4_14SM90_TMA_STOREES1A_NS4_17SM90_U32x4_STSM_NENS4_39AutoVectorizingCopyWithAssumedAlignmentILi128EEEEEEvvEEEEvNT_6ParamsE,"a",@progbits
	.sectionflags	@""
	.align	4
.nv.constant0._ZN7cutlass13device_kernelINS_4gemm6kernel13GemmUniversalIN4cute5tupleIJiiiiEEENS1_10collective13CollectiveMmaINS1_35MainloopSm100TmaUmmaWarpSpecializedILi26ELi2ELi4ENS5_IJNS4_1CILi2EEENSA_ILi1EEESC_EEEEENS5_IJNSA_ILi64EEESF_NSA_ILi32EEEEEENS_10bfloat16_tENS5_IJlSC_lEEESI_SJ_NS4_8TiledMMAINS4_8MMA_AtomIJNS4_20SM100_MMA_F16BF16_SSISI_SI_fLi64ELi64ELNS4_4UMMA5MajorE0ELSO_0ELNSN_7ScaleInE0ELSP_0EEEEEENS4_6LayoutINS5_IJSC_SC_SC_EEENS5_IJNSA_ILi0EEESU_SU_EEEEENS5_IJNS4_10UnderscoreESX_SX_EEEEENS4_13SM90_TMA_LOADENS4_14ComposedLayoutINS4_7SwizzleILi2ELi4ELi3EEENS4_18smem_ptr_flag_bitsILi16EEENSS_INS5_IJNSA_ILi8EEESG_EEENS5_IJSG_SC_EEEEEEEvNS4_8identityENS4_23SM90_TMA_LOAD_MULTICASTES1A_vS1B_EENS_8epilogue10collective18CollectiveEpilogueINS1E_23Sm100TmaWarpSpecializedILi3ELi2ELi16ELb1ELb0EEEJSH_NS5_IJNSS_ISF_SC_EENSS_ISG_SC_EEEEESI_SJ_SI_SJ_NS1E_6fusion15FusionCallbacksIS1I_NS1M_17LinearCombinationISI_fSI_fLNS_15FloatRoundStyleE2EEESH_S1L_JEEENS4_5SM1004TMEM4LOAD26SM100_TMEM_LOAD_16dp256b4xES10_S1A_NS4_17SM75_U32x4_LDSM_NENS4_14SM90_TMA_STOREES1A_NS4_17SM90_U32x4_STSM_NENS4_39AutoVectorizingCopyWithAssumedAlignmentILi128EEEEEEvvEEEEvNT_6ParamsE:
	.zero		2944


//--------------------- SYMBOLS --------------------------

	.type		.nv.reservedSmem.offset0,@object
	.size		.nv.reservedSmem.offset0,0x4
	.type		.nv.reservedSmem.cap,@object
	.size		.nv.reservedSmem.cap,0x4
	.type		__assertfail,@function
